//
// Generated by NVIDIA NVVM Compiler
//
// Compiler Build ID: CL-36424714
// Cuda compilation tools, release 13.0, V13.0.88
// Based on NVVM 20.0.0
//

.version 9.0
.target sm_100
.address_size 64

	// .globl	_ZN5mopmc9functions4cuda9aggregateEPKdS3_Pdii

.visible .entry _ZN5mopmc9functions4cuda9aggregateEPKdS3_Pdii(
	.param .u64 .ptr .align 1 _ZN5mopmc9functions4cuda9aggregateEPKdS3_Pdii_param_0,
	.param .u64 .ptr .align 1 _ZN5mopmc9functions4cuda9aggregateEPKdS3_Pdii_param_1,
	.param .u64 .ptr .align 1 _ZN5mopmc9functions4cuda9aggregateEPKdS3_Pdii_param_2,
	.param .u32 _ZN5mopmc9functions4cuda9aggregateEPKdS3_Pdii_param_3,
	.param .u32 _ZN5mopmc9functions4cuda9aggregateEPKdS3_Pdii_param_4
)
{
	.reg .pred 	%p<11>;
	.reg .b32 	%r<67>;
	.reg .b64 	%rd<50>;
	.reg .b64 	%fd<56>;

	ld.param.u64 	%rd8, [_ZN5mopmc9functions4cuda9aggregateEPKdS3_Pdii_param_0];
	ld.param.u64 	%rd9, [_ZN5mopmc9functions4cuda9aggregateEPKdS3_Pdii_param_1];
	ld.param.u64 	%rd7, [_ZN5mopmc9functions4cuda9aggregateEPKdS3_Pdii_param_2];
	ld.param.u32 	%r39, [_ZN5mopmc9functions4cuda9aggregateEPKdS3_Pdii_param_3];
	ld.param.u32 	%r40, [_ZN5mopmc9functions4cuda9aggregateEPKdS3_Pdii_param_4];
	cvta.to.global.u64 	%rd1, %rd9;
	cvta.to.global.u64 	%rd2, %rd8;
	mov.u32 	%r1, %tid.x;
	mov.u32 	%r41, %ctaid.x;
	mov.u32 	%r42, %ntid.x;
	mul.lo.s32 	%r2, %r41, %r42;
	add.s32 	%r3, %r2, %r1;
	setp.ge.u32 	%p1, %r3, %r39;
	@%p1 bra 	$L__BB0_13;
	cvta.to.global.u64 	%rd10, %rd7;
	mul.wide.u32 	%rd11, %r3, 8;
	add.s64 	%rd3, %rd10, %rd11;
	mov.b64 	%rd12, 0;
	st.global.u64 	[%rd3], %rd12;
	setp.lt.s32 	%p2, %r40, 1;
	@%p2 bra 	$L__BB0_13;
	and.b32  	%r4, %r40, 7;
	setp.lt.u32 	%p3, %r40, 8;
	mov.b32 	%r65, 0;
	mov.f64 	%fd53, 0d0000000000000000;
	@%p3 bra 	$L__BB0_5;
	and.b32  	%r65, %r40, 2147483640;
	neg.s32 	%r63, %r65;
	add.s32 	%r44, %r1, %r39;
	add.s32 	%r62, %r44, %r2;
	shl.b32 	%r8, %r39, 3;
	shl.b32 	%r45, %r39, 1;
	add.s32 	%r61, %r3, %r45;
	mad.lo.s32 	%r60, %r39, 3, %r3;
	shl.b32 	%r46, %r39, 2;
	add.s32 	%r59, %r3, %r46;
	mad.lo.s32 	%r58, %r39, 5, %r3;
	mad.lo.s32 	%r57, %r39, 6, %r3;
	mad.lo.s32 	%r56, %r39, 7, %r3;
	add.s64 	%rd49, %rd2, 32;
	mov.f64 	%fd53, 0d0000000000000000;
	mov.u32 	%r55, %r3;
$L__BB0_4:
	.pragma "nounroll";
	ld.global.f64 	%fd10, [%rd49+-32];
	mul.wide.u32 	%rd13, %r55, 8;
	add.s64 	%rd14, %rd1, %rd13;
	ld.global.f64 	%fd11, [%rd14];
	fma.rn.f64 	%fd12, %fd10, %fd11, %fd53;
	st.global.f64 	[%rd3], %fd12;
	ld.global.f64 	%fd13, [%rd49+-24];
	mul.wide.u32 	%rd15, %r62, 8;
	add.s64 	%rd16, %rd1, %rd15;
	ld.global.f64 	%fd14, [%rd16];
	fma.rn.f64 	%fd15, %fd13, %fd14, %fd12;
	st.global.f64 	[%rd3], %fd15;
	ld.global.f64 	%fd16, [%rd49+-16];
	mul.wide.u32 	%rd17, %r61, 8;
	add.s64 	%rd18, %rd1, %rd17;
	ld.global.f64 	%fd17, [%rd18];
	fma.rn.f64 	%fd18, %fd16, %fd17, %fd15;
	st.global.f64 	[%rd3], %fd18;
	ld.global.f64 	%fd19, [%rd49+-8];
	mul.wide.u32 	%rd19, %r60, 8;
	add.s64 	%rd20, %rd1, %rd19;
	ld.global.f64 	%fd20, [%rd20];
	fma.rn.f64 	%fd21, %fd19, %fd20, %fd18;
	st.global.f64 	[%rd3], %fd21;
	ld.global.f64 	%fd22, [%rd49];
	mul.wide.u32 	%rd21, %r59, 8;
	add.s64 	%rd22, %rd1, %rd21;
	ld.global.f64 	%fd23, [%rd22];
	fma.rn.f64 	%fd24, %fd22, %fd23, %fd21;
	st.global.f64 	[%rd3], %fd24;
	ld.global.f64 	%fd25, [%rd49+8];
	mul.wide.u32 	%rd23, %r58, 8;
	add.s64 	%rd24, %rd1, %rd23;
	ld.global.f64 	%fd26, [%rd24];
	fma.rn.f64 	%fd27, %fd25, %fd26, %fd24;
	st.global.f64 	[%rd3], %fd27;
	ld.global.f64 	%fd28, [%rd49+16];
	mul.wide.u32 	%rd25, %r57, 8;
	add.s64 	%rd26, %rd1, %rd25;
	ld.global.f64 	%fd29, [%rd26];
	fma.rn.f64 	%fd30, %fd28, %fd29, %fd27;
	st.global.f64 	[%rd3], %fd30;
	ld.global.f64 	%fd31, [%rd49+24];
	mul.wide.u32 	%rd27, %r56, 8;
	add.s64 	%rd28, %rd1, %rd27;
	ld.global.f64 	%fd32, [%rd28];
	fma.rn.f64 	%fd53, %fd31, %fd32, %fd30;
	st.global.f64 	[%rd3], %fd53;
	add.s32 	%r63, %r63, 8;
	add.s32 	%r62, %r62, %r8;
	add.s32 	%r61, %r61, %r8;
	add.s32 	%r60, %r60, %r8;
	add.s32 	%r59, %r59, %r8;
	add.s32 	%r58, %r58, %r8;
	add.s32 	%r57, %r57, %r8;
	add.s32 	%r56, %r56, %r8;
	add.s32 	%r55, %r55, %r8;
	add.s64 	%rd49, %rd49, 64;
	setp.ne.s32 	%p4, %r63, 0;
	@%p4 bra 	$L__BB0_4;
$L__BB0_5:
	setp.eq.s32 	%p5, %r4, 0;
	@%p5 bra 	$L__BB0_13;
	and.b32  	%r34, %r40, 3;
	setp.lt.u32 	%p6, %r4, 4;
	@%p6 bra 	$L__BB0_8;
	mul.wide.u32 	%rd29, %r65, 8;
	add.s64 	%rd30, %rd2, %rd29;
	ld.global.f64 	%fd33, [%rd30];
	mad.lo.s32 	%r47, %r65, %r39, %r3;
	mul.wide.u32 	%rd31, %r47, 8;
	add.s64 	%rd32, %rd1, %rd31;
	ld.global.f64 	%fd34, [%rd32];
	fma.rn.f64 	%fd35, %fd33, %fd34, %fd53;
	st.global.f64 	[%rd3], %fd35;
	ld.global.f64 	%fd36, [%rd30+8];
	add.s32 	%r48, %r47, %r39;
	mul.wide.u32 	%rd33, %r48, 8;
	add.s64 	%rd34, %rd1, %rd33;
	ld.global.f64 	%fd37, [%rd34];
	fma.rn.f64 	%fd38, %fd36, %fd37, %fd35;
	st.global.f64 	[%rd3], %fd38;
	ld.global.f64 	%fd39, [%rd30+16];
	add.s32 	%r49, %r48, %r39;
	mul.wide.u32 	%rd35, %r49, 8;
	add.s64 	%rd36, %rd1, %rd35;
	ld.global.f64 	%fd40, [%rd36];
	fma.rn.f64 	%fd41, %fd39, %fd40, %fd38;
	st.global.f64 	[%rd3], %fd41;
	ld.global.f64 	%fd42, [%rd30+24];
	add.s32 	%r50, %r49, %r39;
	mul.wide.u32 	%rd37, %r50, 8;
	add.s64 	%rd38, %rd1, %rd37;
	ld.global.f64 	%fd43, [%rd38];
	fma.rn.f64 	%fd53, %fd42, %fd43, %fd41;
	st.global.f64 	[%rd3], %fd53;
	add.s32 	%r65, %r65, 4;
$L__BB0_8:
	setp.eq.s32 	%p7, %r34, 0;
	@%p7 bra 	$L__BB0_13;
	setp.eq.s32 	%p8, %r34, 1;
	@%p8 bra 	$L__BB0_11;
	mul.wide.u32 	%rd39, %r65, 8;
	add.s64 	%rd40, %rd2, %rd39;
	ld.global.f64 	%fd44, [%rd40];
	mad.lo.s32 	%r51, %r65, %r39, %r3;
	mul.wide.u32 	%rd41, %r51, 8;
	add.s64 	%rd42, %rd1, %rd41;
	ld.global.f64 	%fd45, [%rd42];
	fma.rn.f64 	%fd46, %fd44, %fd45, %fd53;
	st.global.f64 	[%rd3], %fd46;
	ld.global.f64 	%fd47, [%rd40+8];
	add.s32 	%r52, %r51, %r39;
	mul.wide.u32 	%rd43, %r52, 8;
	add.s64 	%rd44, %rd1, %rd43;
	ld.global.f64 	%fd48, [%rd44];
	fma.rn.f64 	%fd53, %fd47, %fd48, %fd46;
	st.global.f64 	[%rd3], %fd53;
	add.s32 	%r65, %r65, 2;
$L__BB0_11:
	and.b32  	%r53, %r40, 1;
	setp.eq.b32 	%p9, %r53, 1;
	not.pred 	%p10, %p9;
	@%p10 bra 	$L__BB0_13;
	mul.wide.u32 	%rd45, %r65, 8;
	add.s64 	%rd46, %rd2, %rd45;
	ld.global.f64 	%fd49, [%rd46];
	mad.lo.s32 	%r54, %r65, %r39, %r3;
	mul.wide.u32 	%rd47, %r54, 8;
	add.s64 	%rd48, %rd1, %rd47;
	ld.global.f64 	%fd50, [%rd48];
	fma.rn.f64 	%fd51, %fd49, %fd50, %fd53;
	st.global.f64 	[%rd3], %fd51;
$L__BB0_13:
	ret;

}
	// .globl	_ZN5mopmc9functions4cuda9maxValue1EPKdPdPKiPiii
.visible .entry _ZN5mopmc9functions4cuda9maxValue1EPKdPdPKiPiii(
	.param .u64 .ptr .align 1 _ZN5mopmc9functions4cuda9maxValue1EPKdPdPKiPiii_param_0,
	.param .u64 .ptr .align 1 _ZN5mopmc9functions4cuda9maxValue1EPKdPdPKiPiii_param_1,
	.param .u64 .ptr .align 1 _ZN5mopmc9functions4cuda9maxValue1EPKdPdPKiPiii_param_2,
	.param .u64 .ptr .align 1 _ZN5mopmc9functions4cuda9maxValue1EPKdPdPKiPiii_param_3,
	.param .u32 _ZN5mopmc9functions4cuda9maxValue1EPKdPdPKiPiii_param_4,
	.param .u32 _ZN5mopmc9functions4cuda9maxValue1EPKdPdPKiPiii_param_5
)
{
	.reg .pred 	%p<41>;
	.reg .b32 	%r<124>;
	.reg .b64 	%rd<25>;
	.reg .b64 	%fd<81>;

	ld.param.u64 	%rd7, [_ZN5mopmc9functions4cuda9maxValue1EPKdPdPKiPiii_param_0];
	ld.param.u64 	%rd4, [_ZN5mopmc9functions4cuda9maxValue1EPKdPdPKiPiii_param_1];
	ld.param.u64 	%rd5, [_ZN5mopmc9functions4cuda9maxValue1EPKdPdPKiPiii_param_2];
	ld.param.u64 	%rd6, [_ZN5mopmc9functions4cuda9maxValue1EPKdPdPKiPiii_param_3];
	ld.param.u32 	%r41, [_ZN5mopmc9functions4cuda9maxValue1EPKdPdPKiPiii_param_4];
	ld.param.u32 	%r106, [_ZN5mopmc9functions4cuda9maxValue1EPKdPdPKiPiii_param_5];
	cvta.to.global.u64 	%rd1, %rd7;
	mov.u32 	%r43, %tid.x;
	mov.u32 	%r44, %ctaid.x;
	mov.u32 	%r45, %ntid.x;
	mad.lo.s32 	%r1, %r44, %r45, %r43;
	setp.ge.u32 	%p1, %r1, %r41;
	@%p1 bra 	$L__BB1_17;
	cvta.to.global.u64 	%rd8, %rd5;
	mul.wide.u32 	%rd9, %r1, 4;
	add.s64 	%rd2, %rd8, %rd9;
	ld.global.u32 	%r2, [%rd2];
	add.s32 	%r46, %r41, -1;
	setp.ge.u32 	%p2, %r1, %r46;
	@%p2 bra 	$L__BB1_3;
	ld.global.u32 	%r106, [%rd2+4];
$L__BB1_3:
	cvta.to.global.u64 	%rd10, %rd6;
	add.s64 	%rd3, %rd10, %rd9;
	ld.global.u32 	%r123, [%rd3];
	add.s32 	%r47, %r123, %r2;
	mul.wide.s32 	%rd12, %r47, 8;
	add.s64 	%rd13, %rd1, %rd12;
	ld.global.f64 	%fd80, [%rd13];
	sub.s32 	%r6, %r106, %r2;
	setp.lt.s32 	%p3, %r6, 1;
	@%p3 bra 	$L__BB1_16;
	and.b32  	%r7, %r6, 15;
	sub.s32 	%r50, %r2, %r106;
	setp.gt.u32 	%p4, %r50, -16;
	mov.b32 	%r114, 0;
	@%p4 bra 	$L__BB1_7;
	and.b32  	%r114, %r6, 2147483632;
	mov.b32 	%r108, 0;
	mov.u32 	%r107, %r2;
$L__BB1_6:
	.pragma "nounroll";
	mul.wide.s32 	%rd14, %r107, 8;
	add.s64 	%rd15, %rd1, %rd14;
	ld.global.f64 	%fd16, [%rd15];
	setp.gt.f64 	%p5, %fd16, %fd80;
	selp.b32 	%r52, %r108, %r123, %p5;
	selp.f64 	%fd17, %fd16, %fd80, %p5;
	ld.global.f64 	%fd18, [%rd15+8];
	setp.gt.f64 	%p6, %fd18, %fd17;
	add.s32 	%r53, %r108, 1;
	selp.b32 	%r54, %r53, %r52, %p6;
	selp.f64 	%fd19, %fd18, %fd17, %p6;
	ld.global.f64 	%fd20, [%rd15+16];
	setp.gt.f64 	%p7, %fd20, %fd19;
	add.s32 	%r55, %r108, 2;
	selp.b32 	%r56, %r55, %r54, %p7;
	selp.f64 	%fd21, %fd20, %fd19, %p7;
	ld.global.f64 	%fd22, [%rd15+24];
	setp.gt.f64 	%p8, %fd22, %fd21;
	add.s32 	%r57, %r108, 3;
	selp.b32 	%r58, %r57, %r56, %p8;
	selp.f64 	%fd23, %fd22, %fd21, %p8;
	ld.global.f64 	%fd24, [%rd15+32];
	setp.gt.f64 	%p9, %fd24, %fd23;
	add.s32 	%r59, %r108, 4;
	selp.b32 	%r60, %r59, %r58, %p9;
	selp.f64 	%fd25, %fd24, %fd23, %p9;
	ld.global.f64 	%fd26, [%rd15+40];
	setp.gt.f64 	%p10, %fd26, %fd25;
	add.s32 	%r61, %r108, 5;
	selp.b32 	%r62, %r61, %r60, %p10;
	selp.f64 	%fd27, %fd26, %fd25, %p10;
	ld.global.f64 	%fd28, [%rd15+48];
	setp.gt.f64 	%p11, %fd28, %fd27;
	add.s32 	%r63, %r108, 6;
	selp.b32 	%r64, %r63, %r62, %p11;
	selp.f64 	%fd29, %fd28, %fd27, %p11;
	ld.global.f64 	%fd30, [%rd15+56];
	setp.gt.f64 	%p12, %fd30, %fd29;
	add.s32 	%r65, %r108, 7;
	selp.b32 	%r66, %r65, %r64, %p12;
	selp.f64 	%fd31, %fd30, %fd29, %p12;
	ld.global.f64 	%fd32, [%rd15+64];
	setp.gt.f64 	%p13, %fd32, %fd31;
	add.s32 	%r67, %r108, 8;
	selp.b32 	%r68, %r67, %r66, %p13;
	selp.f64 	%fd33, %fd32, %fd31, %p13;
	ld.global.f64 	%fd34, [%rd15+72];
	setp.gt.f64 	%p14, %fd34, %fd33;
	add.s32 	%r69, %r108, 9;
	selp.b32 	%r70, %r69, %r68, %p14;
	selp.f64 	%fd35, %fd34, %fd33, %p14;
	ld.global.f64 	%fd36, [%rd15+80];
	setp.gt.f64 	%p15, %fd36, %fd35;
	add.s32 	%r71, %r108, 10;
	selp.b32 	%r72, %r71, %r70, %p15;
	selp.f64 	%fd37, %fd36, %fd35, %p15;
	ld.global.f64 	%fd38, [%rd15+88];
	setp.gt.f64 	%p16, %fd38, %fd37;
	add.s32 	%r73, %r108, 11;
	selp.b32 	%r74, %r73, %r72, %p16;
	selp.f64 	%fd39, %fd38, %fd37, %p16;
	ld.global.f64 	%fd40, [%rd15+96];
	setp.gt.f64 	%p17, %fd40, %fd39;
	add.s32 	%r75, %r108, 12;
	selp.b32 	%r76, %r75, %r74, %p17;
	selp.f64 	%fd41, %fd40, %fd39, %p17;
	ld.global.f64 	%fd42, [%rd15+104];
	setp.gt.f64 	%p18, %fd42, %fd41;
	add.s32 	%r77, %r108, 13;
	selp.b32 	%r78, %r77, %r76, %p18;
	selp.f64 	%fd43, %fd42, %fd41, %p18;
	ld.global.f64 	%fd44, [%rd15+112];
	setp.gt.f64 	%p19, %fd44, %fd43;
	add.s32 	%r79, %r108, 14;
	selp.b32 	%r80, %r79, %r78, %p19;
	selp.f64 	%fd45, %fd44, %fd43, %p19;
	ld.global.f64 	%fd46, [%rd15+120];
	setp.gt.f64 	%p20, %fd46, %fd45;
	add.s32 	%r81, %r108, 15;
	selp.b32 	%r123, %r81, %r80, %p20;
	selp.f64 	%fd80, %fd46, %fd45, %p20;
	add.s32 	%r107, %r107, 16;
	add.s32 	%r108, %r108, 16;
	setp.ne.s32 	%p21, %r108, %r114;
	@%p21 bra 	$L__BB1_6;
$L__BB1_7:
	setp.eq.s32 	%p22, %r7, 0;
	@%p22 bra 	$L__BB1_16;
	and.b32  	%r18, %r6, 7;
	setp.lt.u32 	%p23, %r7, 8;
	@%p23 bra 	$L__BB1_10;
	add.s32 	%r83, %r114, %r2;
	mul.wide.s32 	%rd16, %r83, 8;
	add.s64 	%rd17, %rd1, %rd16;
	ld.global.f64 	%fd48, [%rd17];
	setp.gt.f64 	%p24, %fd48, %fd80;
	selp.b32 	%r84, %r114, %r123, %p24;
	selp.f64 	%fd49, %fd48, %fd80, %p24;
	add.s32 	%r85, %r114, 1;
	ld.global.f64 	%fd50, [%rd17+8];
	setp.gt.f64 	%p25, %fd50, %fd49;
	selp.b32 	%r86, %r85, %r84, %p25;
	selp.f64 	%fd51, %fd50, %fd49, %p25;
	add.s32 	%r87, %r114, 2;
	ld.global.f64 	%fd52, [%rd17+16];
	setp.gt.f64 	%p26, %fd52, %fd51;
	selp.b32 	%r88, %r87, %r86, %p26;
	selp.f64 	%fd53, %fd52, %fd51, %p26;
	add.s32 	%r89, %r114, 3;
	ld.global.f64 	%fd54, [%rd17+24];
	setp.gt.f64 	%p27, %fd54, %fd53;
	selp.b32 	%r90, %r89, %r88, %p27;
	selp.f64 	%fd55, %fd54, %fd53, %p27;
	add.s32 	%r91, %r114, 4;
	ld.global.f64 	%fd56, [%rd17+32];
	setp.gt.f64 	%p28, %fd56, %fd55;
	selp.b32 	%r92, %r91, %r90, %p28;
	selp.f64 	%fd57, %fd56, %fd55, %p28;
	add.s32 	%r93, %r114, 5;
	ld.global.f64 	%fd58, [%rd17+40];
	setp.gt.f64 	%p29, %fd58, %fd57;
	selp.b32 	%r94, %r93, %r92, %p29;
	selp.f64 	%fd59, %fd58, %fd57, %p29;
	add.s32 	%r95, %r114, 6;
	ld.global.f64 	%fd60, [%rd17+48];
	setp.gt.f64 	%p30, %fd60, %fd59;
	selp.b32 	%r96, %r95, %r94, %p30;
	selp.f64 	%fd61, %fd60, %fd59, %p30;
	add.s32 	%r97, %r114, 7;
	ld.global.f64 	%fd62, [%rd17+56];
	setp.gt.f64 	%p31, %fd62, %fd61;
	selp.b32 	%r123, %r97, %r96, %p31;
	selp.f64 	%fd80, %fd62, %fd61, %p31;
	add.s32 	%r114, %r114, 8;
$L__BB1_10:
	setp.eq.s32 	%p32, %r18, 0;
	@%p32 bra 	$L__BB1_16;
	and.b32  	%r24, %r6, 3;
	setp.lt.u32 	%p33, %r18, 4;
	@%p33 bra 	$L__BB1_13;
	add.s32 	%r99, %r114, %r2;
	mul.wide.s32 	%rd18, %r99, 8;
	add.s64 	%rd19, %rd1, %rd18;
	ld.global.f64 	%fd64, [%rd19];
	setp.gt.f64 	%p34, %fd64, %fd80;
	selp.b32 	%r100, %r114, %r123, %p34;
	selp.f64 	%fd65, %fd64, %fd80, %p34;
	add.s32 	%r101, %r114, 1;
	ld.global.f64 	%fd66, [%rd19+8];
	setp.gt.f64 	%p35, %fd66, %fd65;
	selp.b32 	%r102, %r101, %r100, %p35;
	selp.f64 	%fd67, %fd66, %fd65, %p35;
	add.s32 	%r103, %r114, 2;
	ld.global.f64 	%fd68, [%rd19+16];
	setp.gt.f64 	%p36, %fd68, %fd67;
	selp.b32 	%r104, %r103, %r102, %p36;
	selp.f64 	%fd69, %fd68, %fd67, %p36;
	add.s32 	%r105, %r114, 3;
	ld.global.f64 	%fd70, [%rd19+24];
	setp.gt.f64 	%p37, %fd70, %fd69;
	selp.b32 	%r123, %r105, %r104, %p37;
	selp.f64 	%fd80, %fd70, %fd69, %p37;
	add.s32 	%r114, %r114, 4;
$L__BB1_13:
	setp.eq.s32 	%p38, %r24, 0;
	@%p38 bra 	$L__BB1_16;
	add.s32 	%r120, %r114, %r2;
	neg.s32 	%r119, %r24;
$L__BB1_15:
	.pragma "nounroll";
	mul.wide.s32 	%rd20, %r120, 8;
	add.s64 	%rd21, %rd1, %rd20;
	ld.global.f64 	%fd71, [%rd21];
	setp.gt.f64 	%p39, %fd71, %fd80;
	selp.b32 	%r123, %r114, %r123, %p39;
	selp.f64 	%fd80, %fd71, %fd80, %p39;
	add.s32 	%r114, %r114, 1;
	add.s32 	%r120, %r120, 1;
	add.s32 	%r119, %r119, 1;
	setp.ne.s32 	%p40, %r119, 0;
	@%p40 bra 	$L__BB1_15;
$L__BB1_16:
	cvta.to.global.u64 	%rd22, %rd4;
	mul.wide.u32 	%rd23, %r1, 8;
	add.s64 	%rd24, %rd22, %rd23;
	st.global.f64 	[%rd24], %fd80;
	st.global.u32 	[%rd3], %r123;
$L__BB1_17:
	ret;

}
	// .globl	_ZN5mopmc9functions4cuda3absEPKdi
.visible .entry _ZN5mopmc9functions4cuda3absEPKdi(
	.param .u64 .ptr .align 1 _ZN5mopmc9functions4cuda3absEPKdi_param_0,
	.param .u32 _ZN5mopmc9functions4cuda3absEPKdi_param_1
)
{


	ret;

}


// ===== COMPILED SASS (sm_100) =====

	.target	sm_100

	.elftype	@"ET_EXEC"


//--------------------- .note.nv.tkinfo           --------------------------
	.section	.note.nv.tkinfo,"",@"SHT_NOTE"
	.sectionflags	@"SHF_NOTE_NV_TKINFO"
	.tkinfo
        /*0018*/ 	.word	0x00000002
        /*0030*/ 	.string	""
        /*0030*/ 	.string	"ptxas"
        /*0030*/ 	.string	"Cuda compilation tools, release 13.0, V13.0.88"
        /*0030*/ 	.string	"Build cuda_13.0.r13.0/compiler.36424714_0"
        /*0030*/ 	.string	"-arch sm_100 -m 64 "



//--------------------- .note.nv.cuinfo           --------------------------
	.section	.note.nv.cuinfo,"",@"SHT_NOTE"
	.sectionflags	@"SHF_NOTE_NV_CUINFO"
        /*0018*/ 	.short	0x0002
        /*001a*/ 	.short	0x0064
        /*001c*/ 	.short	0x0082
	.zero		2


//--------------------- .nv.info                  --------------------------
	.section	.nv.info,"",@"SHT_CUDA_INFO"
	.align	4


	//----- nvinfo : EIATTR_REGCOUNT
	.align		4
        /*0000*/ 	.byte	0x04, 0x2f
        /*0002*/ 	.short	(.L_1 - .L_0)
	.align		4
.L_0:
        /*0004*/ 	.word	index@(_ZN5mopmc9functions4cuda9aggregateEPKdS3_Pdii)
        /*0008*/ 	.word	0x00000020


	//----- nvinfo : EIATTR_FRAME_SIZE
	.align		4
.L_1:
        /*000c*/ 	.byte	0x04, 0x11
        /*000e*/ 	.short	(.L_3 - .L_2)
	.align		4
.L_2:
        /*0010*/ 	.word	index@(_ZN5mopmc9functions4cuda9aggregateEPKdS3_Pdii)
        /*0014*/ 	.word	0x00000000


	//----- nvinfo : EIATTR_REGCOUNT
	.align		4
.L_3:
        /*0018*/ 	.byte	0x04, 0x2f
        /*001a*/ 	.short	(.L_5 - .L_4)
	.align		4
.L_4:
        /*001c*/ 	.word	index@(_ZN5mopmc9functions4cuda9maxValue1EPKdPdPKiPiii)
        /*0020*/ 	.word	0x0000001f


	//----- nvinfo : EIATTR_FRAME_SIZE
	.align		4
.L_5:
        /*0024*/ 	.byte	0x04, 0x11
        /*0026*/ 	.short	(.L_7 - .L_6)
	.align		4
.L_6:
        /*0028*/ 	.word	index@(_ZN5mopmc9functions4cuda9maxValue1EPKdPdPKiPiii)
        /*002c*/ 	.word	0x00000000


	//----- nvinfo : EIATTR_REGCOUNT
	.align		4
.L_7:
        /*0030*/ 	.byte	0x04, 0x2f
        /*0032*/ 	.short	(.L_9 - .L_8)
	.align		4
.L_8:
        /*0034*/ 	.word	index@(_ZN5mopmc9functions4cuda3absEPKdi)
        /*0038*/ 	.word	0x00000004


	//----- nvinfo : EIATTR_FRAME_SIZE
	.align		4
.L_9:
        /*003c*/ 	.byte	0x04, 0x11
        /*003e*/ 	.short	(.L_11 - .L_10)
	.align		4
.L_10:
        /*0040*/ 	.word	index@(_ZN5mopmc9functions4cuda3absEPKdi)
        /*0044*/ 	.word	0x00000000


	//----- nvinfo : EIATTR_MIN_STACK_SIZE
	.align		4
.L_11:
        /*0048*/ 	.byte	0x04, 0x12
        /*004a*/ 	.short	(.L_13 - .L_12)
	.align		4
.L_12:
        /*004c*/ 	.word	index@(_ZN5mopmc9functions4cuda3absEPKdi)
        /*0050*/ 	.word	0x00000000


	//----- nvinfo : EIATTR_MIN_STACK_SIZE
	.align		4
.L_13:
        /*0054*/ 	.byte	0x04, 0x12
        /*0056*/ 	.short	(.L_15 - .L_14)
	.align		4
.L_14:
        /*0058*/ 	.word	index@(_ZN5mopmc9functions4cuda9maxValue1EPKdPdPKiPiii)
        /*005c*/ 	.word	0x00000000


	//----- nvinfo : EIATTR_MIN_STACK_SIZE
	.align		4
.L_15:
        /*0060*/ 	.byte	0x04, 0x12
        /*0062*/ 	.short	(.L_17 - .L_16)
	.align		4
.L_16:
        /*0064*/ 	.word	index@(_ZN5mopmc9functions4cuda9aggregateEPKdS3_Pdii)
        /*0068*/ 	.word	0x00000000
.L_17:


//--------------------- .nv.compat                --------------------------
	.section	.nv.compat,"",@"SHT_CUDA_COMPAT_INFO"
	.align	4
        /*0000*/ 	.byte	0x02, 0x09, 0x00, 0x00, 0x02, 0x02, 0x01, 0x00, 0x02, 0x05, 0x05, 0x00, 0x03, 0x07, 0x01, 0x01
        /*0010*/ 	.byte	0x02, 0x03, 0x00, 0x00, 0x02, 0x06, 0x01, 0x00, 0x04, 0x0b, 0x08, 0x00, 0x01, 0x00, 0x00, 0x00
        /*0020*/ 	.byte	0x00, 0x00, 0x00, 0x00


//--------------------- .nv.info._ZN5mopmc9functions4cuda3absEPKdi --------------------------
	.section	.nv.info._ZN5mopmc9functions4cuda3absEPKdi,"",@"SHT_CUDA_INFO"
	.sectionflags	@""
	.align	4


	//----- nvinfo : EIATTR_CUDA_API_VERSION
	.align		4
        /*0000*/ 	.byte	0x04, 0x37
        /*0002*/ 	.short	(.L_19 - .L_18)
.L_18:
        /*0004*/ 	.word	0x00000082


	//----- nvinfo : EIATTR_KPARAM_INFO
	.align		4
.L_19:
        /*0008*/ 	.byte	0x04, 0x17
        /*000a*/ 	.short	(.L_21 - .L_20)
.L_20:
        /*000c*/ 	.word	0x00000000
        /*0010*/ 	.short	0x0001
        /*0012*/ 	.short	0x0008
        /*0014*/ 	.byte	0x00, 0xf0, 0x11, 0x00


	//----- nvinfo : EIATTR_KPARAM_INFO
	.align		4
.L_21:
        /*0018*/ 	.byte	0x04, 0x17
        /*001a*/ 	.short	(.L_23 - .L_22)
.L_22:
        /*001c*/ 	.word	0x00000000
        /*0020*/ 	.short	0x0000
        /*0022*/ 	.short	0x0000
        /*0024*/ 	.byte	0x00, 0xf5, 0x21, 0x00


	//----- nvinfo : EIATTR_SPARSE_MMA_MASK
	.align		4
.L_23:
        /*0028*/ 	.byte	0x03, 0x50
        /*002a*/ 	.short	0x0000


	//----- nvinfo : EIATTR_MAXREG_COUNT
	.align		4
        /*002c*/ 	.byte	0x03, 0x1b
        /*002e*/ 	.short	0x00ff


	//----- nvinfo : EIATTR_MERCURY_ISA_VERSION
	.align		4
        /*0030*/ 	.byte	0x03, 0x5f
        /*0032*/ 	.short	0x0101


	//----- nvinfo : EIATTR_VRC_CTA_INIT_COUNT
	.align		4
        /*0034*/ 	.byte	0x02, 0x4a
	.zero		1
	.zero		1


	//----- nvinfo : EIATTR_EXIT_INSTR_OFFSETS
	.align		4
        /*0038*/ 	.byte	0x04, 0x1c
        /*003a*/ 	.short	(.L_25 - .L_24)


	//   ....[0]....
.L_24:
        /*003c*/ 	.word	0x00000010


	//----- nvinfo : EIATTR_CBANK_PARAM_SIZE
	.align		4
.L_25:
        /*0040*/ 	.byte	0x03, 0x19
        /*0042*/ 	.short	0x000c


	//----- nvinfo : EIATTR_PARAM_CBANK
	.align		4
        /*0044*/ 	.byte	0x04, 0x0a
        /*0046*/ 	.short	(.L_27 - .L_26)
	.align		4
.L_26:
        /*0048*/ 	.word	index@(.nv.constant0._ZN5mopmc9functions4cuda3absEPKdi)
        /*004c*/ 	.short	0x0380
        /*004e*/ 	.short	0x000c


	//----- nvinfo : EIATTR_SW_WAR
	.align		4
.L_27:
        /*0050*/ 	.byte	0x04, 0x36
        /*0052*/ 	.short	(.L_29 - .L_28)
.L_28:
        /*0054*/ 	.word	0x00000008
.L_29:


//--------------------- .nv.info._ZN5mopmc9functions4cuda9maxValue1EPKdPdPKiPiii --------------------------
	.section	.nv.info._ZN5mopmc9functions4cuda9maxValue1EPKdPdPKiPiii,"",@"SHT_CUDA_INFO"
	.sectionflags	@""
	.align	4


	//----- nvinfo : EIATTR_CUDA_API_VERSION
	.align		4
        /*0000*/ 	.byte	0x04, 0x37
        /*0002*/ 	.short	(.L_31 - .L_30)
.L_30:
        /*0004*/ 	.word	0x00000082


	//----- nvinfo : EIATTR_KPARAM_INFO
	.align		4
.L_31:
        /*0008*/ 	.byte	0x04, 0x17
        /*000a*/ 	.short	(.L_33 - .L_32)
.L_32:
        /*000c*/ 	.word	0x00000000
        /*0010*/ 	.short	0x0005
        /*0012*/ 	.short	0x0024
        /*0014*/ 	.byte	0x00, 0xf0, 0x11, 0x00


	//----- nvinfo : EIATTR_KPARAM_INFO
	.align		4
.L_33:
        /*0018*/ 	.byte	0x04, 0x17
        /*001a*/ 	.short	(.L_35 - .L_34)
.L_34:
        /*001c*/ 	.word	0x00000000
        /*0020*/ 	.short	0x0004
        /*0022*/ 	.short	0x0020
        /*0024*/ 	.byte	0x00, 0xf0, 0x11, 0x00


	//----- nvinfo : EIATTR_KPARAM_INFO
	.align		4
.L_35:
        /*0028*/ 	.byte	0x04, 0x17
        /*002a*/ 	.short	(.L_37 - .L_36)
.L_36:
        /*002c*/ 	.word	0x00000000
        /*0030*/ 	.short	0x0003
        /*0032*/ 	.short	0x0018
        /*0034*/ 	.byte	0x00, 0xf5, 0x21, 0x00


	//----- nvinfo : EIATTR_KPARAM_INFO
	.align		4
.L_37:
        /*0038*/ 	.byte	0x04, 0x17
        /*003a*/ 	.short	(.L_39 - .L_38)
.L_38:
        /*003c*/ 	.word	0x00000000
        /*0040*/ 	.short	0x0002
        /*0042*/ 	.short	0x0010
        /*0044*/ 	.byte	0x00, 0xf5, 0x21, 0x00


	//----- nvinfo : EIATTR_KPARAM_INFO
	.align		4
.L_39:
        /*0048*/ 	.byte	0x04, 0x17
        /*004a*/ 	.short	(.L_41 - .L_40)
.L_40:
        /*004c*/ 	.word	0x00000000
        /*0050*/ 	.short	0x0001
        /*0052*/ 	.short	0x0008
        /*0054*/ 	.byte	0x00, 0xf5, 0x21, 0x00


	//----- nvinfo : EIATTR_KPARAM_INFO
	.align		4
.L_41:
        /*0058*/ 	.byte	0x04, 0x17
        /*005a*/ 	.short	(.L_43 - .L_42)
.L_42:
        /*005c*/ 	.word	0x00000000
        /*0060*/ 	.short	0x0000
        /*0062*/ 	.short	0x0000
        /*0064*/ 	.byte	0x00, 0xf5, 0x21, 0x00


	//----- nvinfo : EIATTR_SPARSE_MMA_MASK
	.align		4
.L_43:
        /*0068*/ 	.byte	0x03, 0x50
        /*006a*/ 	.short	0x0000


	//----- nvinfo : EIATTR_MAXREG_COUNT
	.align		4
        /*006c*/ 	.byte	0x03, 0x1b
        /*006e*/ 	.short	0x00ff


	//----- nvinfo : EIATTR_MERCURY_ISA_VERSION
	.align		4
        /*0070*/ 	.byte	0x03, 0x5f
        /*0072*/ 	.short	0x0101


	//----- nvinfo : EIATTR_VRC_CTA_INIT_COUNT
	.align		4
        /*0074*/ 	.byte	0x02, 0x4a
	.zero		1
	.zero		1


	//----- nvinfo : EIATTR_EXIT_INSTR_OFFSETS
	.align		4
        /*0078*/ 	.byte	0x04, 0x1c
        /*007a*/ 	.short	(.L_45 - .L_44)


	//   ....[0]....
.L_44:
        /*007c*/ 	.word	0x00000070


	//   ....[1]....
        /*0080*/ 	.word	0x00000df0


	//----- nvinfo : EIATTR_CRS_STACK_SIZE
	.align		4
.L_45:
        /*0084*/ 	.byte	0x04, 0x1e
        /*0086*/ 	.short	(.L_47 - .L_46)
.L_46:
        /*0088*/ 	.word	0x00000000


	//----- nvinfo : EIATTR_CBANK_PARAM_SIZE
	.align		4
.L_47:
        /*008c*/ 	.byte	0x03, 0x19
        /*008e*/ 	.short	0x0028


	//----- nvinfo : EIATTR_PARAM_CBANK
	.align		4
        /*0090*/ 	.byte	0x04, 0x0a
        /*0092*/ 	.short	(.L_49 - .L_48)
	.align		4
.L_48:
        /*0094*/ 	.word	index@(.nv.constant0._ZN5mopmc9functions4cuda9maxValue1EPKdPdPKiPiii)
        /*0098*/ 	.short	0x0380
        /*009a*/ 	.short	0x0028


	//----- nvinfo : EIATTR_SW_WAR
	.align		4
.L_49:
        /*009c*/ 	.byte	0x04, 0x36
        /*009e*/ 	.short	(.L_51 - .L_50)
.L_50:
        /*00a0*/ 	.word	0x00000008
.L_51:


//--------------------- .nv.info._ZN5mopmc9functions4cuda9aggregateEPKdS3_Pdii --------------------------
	.section	.nv.info._ZN5mopmc9functions4cuda9aggregateEPKdS3_Pdii,"",@"SHT_CUDA_INFO"
	.sectionflags	@""
	.align	4


	//----- nvinfo : EIATTR_CUDA_API_VERSION
	.align		4
        /*0000*/ 	.byte	0x04, 0x37
        /*0002*/ 	.short	(.L_53 - .L_52)
.L_52:
        /*0004*/ 	.word	0x00000082


	//----- nvinfo : EIATTR_KPARAM_INFO
	.align		4
.L_53:
        /*0008*/ 	.byte	0x04, 0x17
        /*000a*/ 	.short	(.L_55 - .L_54)
.L_54:
        /*000c*/ 	.word	0x00000000
        /*0010*/ 	.short	0x0004
        /*0012*/ 	.short	0x001c
        /*0014*/ 	.byte	0x00, 0xf0, 0x11, 0x00


	//----- nvinfo : EIATTR_KPARAM_INFO
	.align		4
.L_55:
        /*0018*/ 	.byte	0x04, 0x17
        /*001a*/ 	.short	(.L_57 - .L_56)
.L_56:
        /*001c*/ 	.word	0x00000000
        /*0020*/ 	.short	0x0003
        /*0022*/ 	.short	0x0018
        /*0024*/ 	.byte	0x00, 0xf0, 0x11, 0x00


	//----- nvinfo : EIATTR_KPARAM_INFO
	.align		4
.L_57:
        /*0028*/ 	.byte	0x04, 0x17
        /*002a*/ 	.short	(.L_59 - .L_58)
.L_58:
        /*002c*/ 	.word	0x00000000
        /*0030*/ 	.short	0x0002
        /*0032*/ 	.short	0x0010
        /*0034*/ 	.byte	0x00, 0xf5, 0x21, 0x00


	//----- nvinfo : EIATTR_KPARAM_INFO
	.align		4
.L_59:
        /*0038*/ 	.byte	0x04, 0x17
        /*003a*/ 	.short	(.L_61 - .L_60)
.L_60:
        /*003c*/ 	.word	0x00000000
        /*0040*/ 	.short	0x0001
        /*0042*/ 	.short	0x0008
        /*0044*/ 	.byte	0x00, 0xf5, 0x21, 0x00


	//----- nvinfo : EIATTR_KPARAM_INFO
	.align		4
.L_61:
        /*0048*/ 	.byte	0x04, 0x17
        /*004a*/ 	.short	(.L_63 - .L_62)
.L_62:
        /*004c*/ 	.word	0x00000000
        /*0050*/ 	.short	0x0000
        /*0052*/ 	.short	0x0000
        /*0054*/ 	.byte	0x00, 0xf5, 0x21, 0x00


	//----- nvinfo : EIATTR_SPARSE_MMA_MASK
	.align		4
.L_63:
        /*0058*/ 	.byte	0x03, 0x50
        /*005a*/ 	.short	0x0000


	//----- nvinfo : EIATTR_MAXREG_COUNT
	.align		4
        /*005c*/ 	.byte	0x03, 0x1b
        /*005e*/ 	.short	0x00ff


	//----- nvinfo : EIATTR_MERCURY_ISA_VERSION
	.align		4
        /*0060*/ 	.byte	0x03, 0x5f
        /*0062*/ 	.short	0x0101


	//----- nvinfo : EIATTR_VRC_CTA_INIT_COUNT
	.align		4
        /*0064*/ 	.byte	0x02, 0x4a
	.zero		1
	.zero		1


	//----- nvinfo : EIATTR_EXIT_INSTR_OFFSETS
	.align		4
        /*0068*/ 	.byte	0x04, 0x1c
        /*006a*/ 	.short	(.L_65 - .L_64)


	//   ....[0]....
.L_64:
        /*006c*/ 	.word	0x00000080


	//   ....[1]....
        /*0070*/ 	.word	0x000000f0


	//   ....[2]....
        /*0074*/ 	.word	0x000005e0


	//   ....[3]....
        /*0078*/ 	.word	0x000007f0


	//   ....[4]....
        /*007c*/ 	.word	0x00000940


	//   ....[5]....
        /*0080*/ 	.word	0x000009e0


	//----- nvinfo : EIATTR_CBANK_PARAM_SIZE
	.align		4
.L_65:
        /*0084*/ 	.byte	0x03, 0x19
        /*0086*/ 	.short	0x0020


	//----- nvinfo : EIATTR_PARAM_CBANK
	.align		4
        /*0088*/ 	.byte	0x04, 0x0a
        /*008a*/ 	.short	(.L_67 - .L_66)
	.align		4
.L_66:
        /*008c*/ 	.word	index@(.nv.constant0._ZN5mopmc9functions4cuda9aggregateEPKdS3_Pdii)
        /*0090*/ 	.short	0x0380
        /*0092*/ 	.short	0x0020


	//----- nvinfo : EIATTR_SW_WAR
	.align		4
.L_67:
        /*0094*/ 	.byte	0x04, 0x36
        /*0096*/ 	.short	(.L_69 - .L_68)
.L_68:
        /*0098*/ 	.word	0x00000008
.L_69:


//--------------------- .nv.callgraph             --------------------------
	.section	.nv.callgraph,"",@"SHT_CUDA_CALLGRAPH"
	.align	4
	.sectionentsize	8
	.align		4
        /*0000*/ 	.word	0x00000000
	.align		4
        /*0004*/ 	.word	0xffffffff
	.align		4
        /*0008*/ 	.word	0x00000000
	.align		4
        /*000c*/ 	.word	0xfffffffe
	.align		4
        /*0010*/ 	.word	0x00000000
	.align		4
        /*0014*/ 	.word	0xfffffffd
	.align		4
        /*0018*/ 	.word	0x00000000
	.align		4
        /*001c*/ 	.word	0xfffffffc


//--------------------- .text._ZN5mopmc9functions4cuda3absEPKdi --------------------------
	.section	.text._ZN5mopmc9functions4cuda3absEPKdi,"ax",@progbits
	.align	128
        .global         _ZN5mopmc9functions4cuda3absEPKdi
        .type           _ZN5mopmc9functions4cuda3absEPKdi,@function
        .size           _ZN5mopmc9functions4cuda3absEPKdi,(.L_x_17 - _ZN5mopmc9functions4cuda3absEPKdi)
        .other          _ZN5mopmc9functions4cuda3absEPKdi,@"STO_CUDA_ENTRY STV_DEFAULT"
_ZN5mopmc9functions4cuda3absEPKdi:
.text._ZN5mopmc9functions4cuda3absEPKdi:
[----:B------:R-:W-:Y:S01]  /*0000*/  LDC R1, c[0x0][0x37c] ;  /* 0x0000df00ff017b82 */ /* 0x000fe20000000800 */
[----:B------:R-:W-:Y:S05]  /*0010*/  EXIT ;  /* 0x000000000000794d */ /* 0x000fea0003800000 */
.L_x_0:
[----:B------:R-:W-:-:S00]  /*0020*/  BRA `(.L_x_0) ;  /* 0xfffffffc00fc7947 */ /* 0x000fc0000383ffff */
[----:B------:R-:W-:-:S00]  /*0030*/  NOP ;  /* 0x0000000000007918 */ /* 0x000fc00000000000 */
        /* <DEDUP_REMOVED lines=12> */
.L_x_17:


//--------------------- .text._ZN5mopmc9functions4cuda9maxValue1EPKdPdPKiPiii --------------------------
	.section	.text._ZN5mopmc9functions4cuda9maxValue1EPKdPdPKiPiii,"ax",@progbits
	.align	128
        .global         _ZN5mopmc9functions4cuda9maxValue1EPKdPdPKiPiii
        .type           _ZN5mopmc9functions4cuda9maxValue1EPKdPdPKiPiii,@function
        .size           _ZN5mopmc9functions4cuda9maxValue1EPKdPdPKiPiii,(.L_x_18 - _ZN5mopmc9functions4cuda9maxValue1EPKdPdPKiPiii)
        .other          _ZN5mopmc9functions4cuda9maxValue1EPKdPdPKiPiii,@"STO_CUDA_ENTRY STV_DEFAULT"
_ZN5mopmc9functions4cuda9maxValue1EPKdPdPKiPiii:
.text._ZN5mopmc9functions4cuda9maxValue1EPKdPdPKiPiii:
[----:B------:R-:W-:Y:S01]  /*0000*/  LDC R1, c[0x0][0x37c] ;  /* 0x0000df00ff017b82 */ /* 0x000fe20000000800 */
[----:B------:R-:W0:Y:S07]  /*0010*/  S2R R2, SR_TID.X ;  /* 0x0000000000027919 */ /* 0x000e2e0000002100 */
[----:B------:R-:W0:Y:S01]  /*0020*/  S2UR UR5, SR_CTAID.X ;  /* 0x00000000000579c3 */ /* 0x000e220000002500 */
[----:B------:R-:W1:Y:S07]  /*0030*/  LDCU UR4, c[0x0][0x3a0] ;  /* 0x00007400ff0477ac */ /* 0x000e6e0008000800 */
[----:B------:R-:W0:Y:S02]  /*0040*/  LDC R3, c[0x0][0x360] ;  /* 0x0000d800ff037b82 */ /* 0x000e240000000800 */
[----:B0-----:R-:W-:-:S05]  /*0050*/  IMAD R2, R3, UR5, R2 ;  /* 0x0000000503027c24 */ /* 0x001fca000f8e0202 */
[----:B-1----:R-:W-:-:S13]  /*0060*/  ISETP.GE.U32.AND P0, PT, R2, UR4, PT ;  /* 0x0000000402007c0c */ /* 0x002fda000bf06070 */
[----:B------:R-:W-:Y:S05]  /*0070*/  @P0 EXIT ;  /* 0x000000000000094d */ /* 0x000fea0003800000 */
[----:B------:R-:W0:Y:S01]  /*0080*/  LDC.64 R12, c[0x0][0x390] ;  /* 0x0000e400ff0c7b82 */ /* 0x000e220000000a00 */
[----:B------:R-:W1:Y:S07]  /*0090*/  LDCU.64 UR6, c[0x0][0x358] ;  /* 0x00006b00ff0677ac */ /* 0x000e6e0008000a00 */
[----:B------:R-:W2:Y:S01]  /*00a0*/  LDC.64 R6, c[0x0][0x398] ;  /* 0x0000e600ff067b82 */ /* 0x000ea20000000a00 */
[----:B------:R-:W3:Y:S01]  /*00b0*/  LDCU UR5, c[0x0][0x3a4] ;  /* 0x00007480ff0577ac */ /* 0x000ee20008000800 */
[----:B------:R-:W-:-:S06]  /*00c0*/  UIADD3 UR4, UPT, UPT, UR4, -0x1, URZ ;  /* 0xffffffff04047890 */ /* 0x000fcc000fffe0ff */
[----:B------:R-:W4:Y:S01]  /*00d0*/  LDC.64 R8, c[0x0][0x380] ;  /* 0x0000e000ff087b82 */ /* 0x000f220000000a00 */
[----:B0-----:R-:W-:-:S05]  /*00e0*/  IMAD.WIDE.U32 R12, R2, 0x4, R12 ;  /* 0x00000004020c7825 */ /* 0x001fca00078e000c */
[----:B-1----:R-:W4:Y:S01]  /*00f0*/  LDG.E R3, desc[UR6][R12.64] ;  /* 0x000000060c037981 */ /* 0x002f22000c1e1900 */
[----:B--2---:R-:W-:-:S05]  /*0100*/  IMAD.WIDE.U32 R6, R2, 0x4, R6 ;  /* 0x0000000402067825 */ /* 0x004fca00078e0006 */
[----:B------:R-:W4:Y:S01]  /*0110*/  LDG.E R0, desc[UR6][R6.64] ;  /* 0x0000000606007981 */ /* 0x000f22000c1e1900 */
[----:B------:R-:W-:Y:S01]  /*0120*/  ISETP.GE.U32.AND P0, PT, R2, UR4, PT ;  /* 0x0000000402007c0c */ /* 0x000fe2000bf06070 */
[----:B---3--:R-:W-:-:S12]  /*0130*/  IMAD.U32 R4, RZ, RZ, UR5 ;  /* 0x00000005ff047e24 */ /* 0x008fd8000f8e00ff */
[----:B------:R-:W2:Y:S01]  /*0140*/  @!P0 LDG.E R4, desc[UR6][R12.64+0x4] ;  /* 0x000004060c048981 */ /* 0x000ea2000c1e1900 */
[----:B----4-:R-:W-:-:S04]  /*0150*/  IMAD.IADD R11, R3, 0x1, R0 ;  /* 0x00000001030b7824 */ /* 0x010fc800078e0200 */
[----:B------:R-:W-:-:S06]  /*0160*/  IMAD.WIDE R10, R11, 0x8, R8 ;  /* 0x000000080b0a7825 */ /* 0x000fcc00078e0208 */
[----:B------:R-:W5:Y:S01]  /*0170*/  LDG.E.64 R10, desc[UR6][R10.64] ;  /* 0x000000060a0a7981 */ /* 0x000f62000c1e1b00 */
[----:B--2---:R-:W-:-:S05]  /*0180*/  IMAD.IADD R5, R4, 0x1, -R3 ;  /* 0x0000000104057824 */ /* 0x004fca00078e0a03 */
[----:B------:R-:W-:Y:S01]  /*0190*/  ISETP.GE.AND P0, PT, R5, 0x1, PT ;  /* 0x000000010500780c */ /* 0x000fe20003f06270 */
[----:B------:R-:W-:-:S12]  /*01a0*/  BSSY.RECONVERGENT B0, `(.L_x_1) ;  /* 0x00000c0000007945 */ /* 0x000fd80003800200 */
[----:B------:R-:W-:Y:S05]  /*01b0*/  @!P0 BRA `(.L_x_2) ;  /* 0x0000000800f88947 */ /* 0x000fea0003800000 */
[----:B------:R-:W-:Y:S01]  /*01c0*/  IMAD.IADD R4, R3, 0x1, -R4 ;  /* 0x0000000103047824 */ /* 0x000fe200078e0a04 */
[----:B------:R-:W-:Y:S01]  /*01d0*/  LOP3.LUT R26, R5, 0xf, RZ, 0xc0, !PT ;  /* 0x0000000f051a7812 */ /* 0x000fe200078ec0ff */
[----:B------:R-:W-:Y:S01]  /*01e0*/  BSSY.RECONVERGENT B1, `(.L_x_3) ;  /* 0x000005d000017945 */ /* 0x000fe20003800200 */
[----:B------:R-:W-:Y:S02]  /*01f0*/  IMAD.MOV.U32 R28, RZ, RZ, RZ ;  /* 0x000000ffff1c7224 */ /* 0x000fe400078e00ff */
[----:B------:R-:W-:Y:S02]  /*0200*/  ISETP.GT.U32.AND P1, PT, R4, -0x10, PT ;  /* 0xfffffff00400780c */ /* 0x000fe40003f24070 */
[----:B------:R-:W-:-:S11]  /*0210*/  ISETP.NE.AND P0, PT, R26, RZ, PT ;  /* 0x000000ff1a00720c */ /* 0x000fd60003f05270 */
[----:B------:R-:W-:Y:S05]  /*0220*/  @P1 BRA `(.L_x_4) ;  /* 0x0000000400601947 */ /* 0x000fea0003800000 */
[----:B------:R-:W-:Y:S01]  /*0230*/  LOP3.LUT R28, R5, 0x7ffffff0, RZ, 0xc0, !PT ;  /* 0x7ffffff0051c7812 */ /* 0x000fe200078ec0ff */
[----:B------:R-:W-:Y:S02]  /*0240*/  IMAD.MOV.U32 R27, RZ, RZ, RZ ;  /* 0x000000ffff1b7224 */ /* 0x000fe400078e00ff */
[----:B------:R-:W-:-:S07]  /*0250*/  IMAD.MOV.U32 R4, RZ, RZ, R3 ;  /* 0x000000ffff047224 */ /* 0x000fce00078e0003 */
.L_x_5:
[----:B------:R-:W-:-:S05]  /*0260*/  IMAD.WIDE R22, R4, 0x8, R8 ;  /* 0x0000000804167825 */ /* 0x000fca00078e0208 */
[----:B------:R-:W2:Y:S04]  /*0270*/  LDG.E.64 R12, desc[UR6][R22.64] ;  /* 0x00000006160c7981 */ /* 0x000ea8000c1e1b00 */
[----:B------:R-:W3:Y:S04]  /*0280*/  LDG.E.64 R18, desc[UR6][R22.64+0x8] ;  /* 0x0000080616127981 */ /* 0x000ee8000c1e1b00 */
[----:B------:R-:W4:Y:S04]  /*0290*/  LDG.E.64 R16, desc[UR6][R22.64+0x10] ;  /* 0x0000100616107981 */ /* 0x000f28000c1e1b00 */
[----:B------:R-:W4:Y:S04]  /*02a0*/  LDG.E.64 R14, desc[UR6][R22.64+0x18] ;  /* 0x00001806160e7981 */ /* 0x000f28000c1e1b00 */
[----:B------:R-:W4:Y:S04]  /*02b0*/  LDG.E.64 R20, desc[UR6][R22.64+0x28] ;  /* 0x0000280616147981 */ /* 0x000f28000c1e1b00 */
[----:B------:R-:W4:Y:S01]  /*02c0*/  LDG.E.64 R24, desc[UR6][R22.64+0x78] ;  /* 0x0000780616187981 */ /* 0x000f22000c1e1b00 */
[----:B--2--5:R-:W-:-:S06]  /*02d0*/  DSETP.GT.AND P2, PT, R12, R10, PT ;  /* 0x0000000a0c00722a */ /* 0x024fcc0003f44000 */
[----:B------:R-:W-:Y:S02]  /*02e0*/  FSEL R10, R12, R10, P2 ;  /* 0x0000000a0c0a7208 */ /* 0x000fe40001000000 */
[----:B------:R-:W-:Y:S02]  /*02f0*/  FSEL R11, R13, R11, P2 ;  /* 0x0000000b0d0b7208 */ /* 0x000fe40001000000 */
[----:B------:R-:W2:Y:S04]  /*0300*/  LDG.E.64 R12, desc[UR6][R22.64+0x20] ;  /* 0x00002006160c7981 */ /* 0x000ea8000c1e1b00 */
[----:B---3--:R-:W-:-:S06]  /*0310*/  DSETP.GT.AND P3, PT, R18, R10, PT ;  /* 0x0000000a1200722a */ /* 0x008fcc0003f64000 */
[----:B------:R-:W-:Y:S02]  /*0320*/  FSEL R10, R18, R10, P3 ;  /* 0x0000000a120a7208 */ /* 0x000fe40001800000 */
[----:B------:R-:W-:Y:S02]  /*0330*/  FSEL R11, R19, R11, P3 ;  /* 0x0000000b130b7208 */ /* 0x000fe40001800000 */
[----:B------:R-:W3:Y:S04]  /*0340*/  LDG.E.64 R18, desc[UR6][R22.64+0x30] ;  /* 0x0000300616127981 */ /* 0x000ee8000c1e1b00 */
[----:B----4-:R-:W-:-:S06]  /*0350*/  DSETP.GT.AND P4, PT, R16, R10, PT ;  /* 0x0000000a1000722a */ /* 0x010fcc0003f84000 */
[----:B------:R-:W-:Y:S02]  /*0360*/  FSEL R10, R16, R10, P4 ;  /* 0x0000000a100a7208 */ /* 0x000fe40002000000 */
[----:B------:R-:W-:Y:S02]  /*0370*/  FSEL R11, R17, R11, P4 ;  /* 0x0000000b110b7208 */ /* 0x000fe40002000000 */
[----:B------:R-:W4:Y:S04]  /*0380*/  LDG.E.64 R16, desc[UR6][R22.64+0x38] ;  /* 0x0000380616107981 */ /* 0x000f28000c1e1b00 */
[----:B------:R-:W-:-:S06]  /*0390*/  DSETP.GT.AND P5, PT, R14, R10, PT ;  /* 0x0000000a0e00722a */ /* 0x000fcc0003fa4000 */
[----:B------:R-:W-:Y:S02]  /*03a0*/  FSEL R10, R14, R10, P5 ;  /* 0x0000000a0e0a7208 */ /* 0x000fe40002800000 */
[----:B------:R-:W-:Y:S02]  /*03b0*/  FSEL R11, R15, R11, P5 ;  /* 0x0000000b0f0b7208 */ /* 0x000fe40002800000 */
[----:B------:R-:W4:Y:S04]  /*03c0*/  LDG.E.64 R14, desc[UR6][R22.64+0x40] ;  /* 0x00004006160e7981 */ /* 0x000f28000c1e1b00 */
[----:B--2---:R-:W-:-:S06]  /*03d0*/  DSETP.GT.AND P6, PT, R12, R10, PT ;  /* 0x0000000a0c00722a */ /* 0x004fcc0003fc4000 */
[----:B------:R-:W-:Y:S02]  /*03e0*/  FSEL R10, R12, R10, P6 ;  /* 0x0000000a0c0a7208 */ /* 0x000fe40003000000 */
[----:B------:R-:W-:Y:S02]  /*03f0*/  FSEL R11, R13, R11, P6 ;  /* 0x0000000b0d0b7208 */ /* 0x000fe40003000000 */
[----:B------:R-:W2:Y:S04]  /*0400*/  LDG.E.64 R12, desc[UR6][R22.64+0x48] ;  /* 0x00004806160c7981 */ /* 0x000ea8000c1e1b00 */
[----:B------:R-:W-:Y:S01]  /*0410*/  DSETP.GT.AND P1, PT, R20, R10, PT ;  /* 0x0000000a1400722a */ /* 0x000fe20003f24000 */
[----:B------:R-:W-:-:S05]  /*0420*/  SEL R0, R27, R0, P2 ;  /* 0x000000001b007207 */ /* 0x000fca0001000000 */
[----:B------:R-:W-:Y:S02]  /*0430*/  FSEL R10, R20, R10, P1 ;  /* 0x0000000a140a7208 */ /* 0x000fe40000800000 */
[----:B------:R-:W-:Y:S02]  /*0440*/  FSEL R11, R21, R11, P1 ;  /* 0x0000000b150b7208 */ /* 0x000fe40000800000 */
[----:B------:R-:W2:Y:S04]  /*0450*/  LDG.E.64 R20, desc[UR6][R22.64+0x50] ;  /* 0x0000500616147981 */ /* 0x000ea8000c1e1b00 */
[----:B---3--:R-:W-:Y:S01]  /*0460*/  DSETP.GT.AND P2, PT, R18, R10, PT ;  /* 0x0000000a1200722a */ /* 0x008fe20003f44000 */
[----:B------:R-:W-:-:S05]  /*0470*/  @P3 VIADD R0, R27, 0x1 ;  /* 0x000000011b003836 */ /* 0x000fca0000000000 */
[----:B------:R-:W-:Y:S02]  /*0480*/  FSEL R10, R18, R10, P2 ;  /* 0x0000000a120a7208 */ /* 0x000fe40001000000 */
[----:B------:R-:W-:Y:S02]  /*0490*/  FSEL R11, R19, R11, P2 ;  /* 0x0000000b130b7208 */ /* 0x000fe40001000000 */
[----:B------:R-:W3:Y:S04]  /*04a0*/  LDG.E.64 R18, desc[UR6][R22.64+0x58] ;  /* 0x0000580616127981 */ /* 0x000ee8000c1e1b00 */
[----:B----4-:R-:W-:Y:S01]  /*04b0*/  DSETP.GT.AND P3, PT, R16, R10, PT ;  /* 0x0000000a1000722a */ /* 0x010fe20003f64000 */
[----:B------:R-:W-:-:S05]  /*04c0*/  @P4 VIADD R0, R27, 0x2 ;  /* 0x000000021b004836 */ /* 0x000fca0000000000 */
[----:B------:R-:W-:Y:S02]  /*04d0*/  FSEL R10, R16, R10, P3 ;  /* 0x0000000a100a7208 */ /* 0x000fe40001800000 */
[----:B------:R-:W-:Y:S02]  /*04e0*/  FSEL R11, R17, R11, P3 ;  /* 0x0000000b110b7208 */ /* 0x000fe40001800000 */
[----:B------:R-:W4:Y:S04]  /*04f0*/  LDG.E.64 R16, desc[UR6][R22.64+0x60] ;  /* 0x0000600616107981 */ /* 0x000f28000c1e1b00 */
[----:B------:R-:W-:Y:S01]  /*0500*/  DSETP.GT.AND P4, PT, R14, R10, PT ;  /* 0x0000000a0e00722a */ /* 0x000fe20003f84000 */
[----:B------:R-:W-:-:S05]  /*0510*/  @P5 VIADD R0, R27, 0x3 ;  /* 0x000000031b005836 */ /* 0x000fca0000000000 */
[----:B------:R-:W-:Y:S02]  /*0520*/  FSEL R10, R14, R10, P4 ;  /* 0x0000000a0e0a7208 */ /* 0x000fe40002000000 */
[----:B------:R-:W-:Y:S02]  /*0530*/  FSEL R11, R15, R11, P4 ;  /* 0x0000000b0f0b7208 */ /* 0x000fe40002000000 */
[----:B------:R-:W4:Y:S04]  /*0540*/  LDG.E.64 R14, desc[UR6][R22.64+0x68] ;  /* 0x00006806160e7981 */ /* 0x000f28000c1e1b00 */
[----:B--2---:R-:W-:-:S06]  /*0550*/  DSETP.GT.AND P5, PT, R12, R10, PT ;  /* 0x0000000a0c00722a */ /* 0x004fcc0003fa4000 */
[----:B------:R-:W-:Y:S02]  /*0560*/  FSEL R10, R12, R10, P5 ;  /* 0x0000000a0c0a7208 */ /* 0x000fe40002800000 */
[----:B------:R-:W-:Y:S02]  /*0570*/  FSEL R11, R13, R11, P5 ;  /* 0x0000000b0d0b7208 */ /* 0x000fe40002800000 */
[----:B------:R-:W2:Y:S01]  /*0580*/  LDG.E.64 R12, desc[UR6][R22.64+0x70] ;  /* 0x00007006160c7981 */ /* 0x000ea2000c1e1b00 */
[----:B------:R-:W-:-:S03]  /*0590*/  @P6 VIADD R0, R27, 0x4 ;  /* 0x000000041b006836 */ /* 0x000fc60000000000 */
[----:B------:R-:W-:Y:S01]  /*05a0*/  DSETP.GT.AND P6, PT, R20, R10, PT ;  /* 0x0000000a1400722a */ /* 0x000fe20003fc4000 */
[----:B------:R-:W-:-:S05]  /*05b0*/  @P1 VIADD R0, R27, 0x5 ;  /* 0x000000051b001836 */ /* 0x000fca0000000000 */
[----:B------:R-:W-:Y:S02]  /*05c0*/  FSEL R10, R20, R10, P6 ;  /* 0x0000000a140a7208 */ /* 0x000fe40003000000 */
[----:B------:R-:W-:-:S06]  /*05d0*/  FSEL R11, R21, R11, P6 ;  /* 0x0000000b150b7208 */ /* 0x000fcc0003000000 */
[----:B---3--:R-:W-:Y:S01]  /*05e0*/  DSETP.GT.AND P1, PT, R18, R10, PT ;  /* 0x0000000a1200722a */ /* 0x008fe20003f24000 */
[----:B------:R-:W-:-:S05]  /*05f0*/  @P2 VIADD R0, R27, 0x6 ;  /* 0x000000061b002836 */ /* 0x000fca0000000000 */
[----:B------:R-:W-:Y:S02]  /*0600*/  FSEL R10, R18, R10, P1 ;  /* 0x0000000a120a7208 */ /* 0x000fe40000800000 */
[----:B------:R-:W-:-:S06]  /*0610*/  FSEL R11, R19, R11, P1 ;  /* 0x0000000b130b7208 */ /* 0x000fcc0000800000 */
[----:B----4-:R-:W-:Y:S01]  /*0620*/  DSETP.GT.AND P2, PT, R16, R10, PT ;  /* 0x0000000a1000722a */ /* 0x010fe20003f44000 */
[----:B------:R-:W-:-:S05]  /*0630*/  @P3 VIADD R0, R27, 0x7 ;  /* 0x000000071b003836 */ /* 0x000fca0000000000 */
[----:B------:R-:W-:Y:S02]  /*0640*/  FSEL R10, R16, R10, P2 ;  /* 0x0000000a100a7208 */ /* 0x000fe40001000000 */
[----:B------:R-:W-:-:S06]  /*0650*/  FSEL R11, R17, R11, P2 ;  /* 0x0000000b110b7208 */ /* 0x000fcc0001000000 */
[----:B------:R-:W-:Y:S01]  /*0660*/  DSETP.GT.AND P3, PT, R14, R10, PT ;  /* 0x0000000a0e00722a */ /* 0x000fe20003f64000 */
[----:B------:R-:W-:-:S05]  /*0670*/  @P4 VIADD R0, R27, 0x8 ;  /* 0x000000081b004836 */ /* 0x000fca0000000000 */
[----:B------:R-:W-:Y:S02]  /*0680*/  FSEL R10, R14, R10, P3 ;  /* 0x0000000a0e0a7208 */ /* 0x000fe40001800000 */
[----:B------:R-:W-:Y:S01]  /*0690*/  FSEL R11, R15, R11, P3 ;  /* 0x0000000b0f0b7208 */ /* 0x000fe20001800000 */
[C---:B------:R-:W-:Y:S02]  /*06a0*/  @P5 VIADD R0, R27.reuse, 0x9 ;  /* 0x000000091b005836 */ /* 0x040fe40000000000 */
[C---:B------:R-:W-:Y:S02]  /*06b0*/  @P6 VIADD R0, R27.reuse, 0xa ;  /* 0x0000000a1b006836 */ /* 0x040fe40000000000 */
[C---:B------:R-:W-:Y:S02]  /*06c0*/  @P1 VIADD R0, R27.reuse, 0xb ;  /* 0x0000000b1b001836 */ /* 0x040fe40000000000 */
[C---:B------:R-:W-:Y:S02]  /*06d0*/  @P2 VIADD R0, R27.reuse, 0xc ;  /* 0x0000000c1b002836 */ /* 0x040fe40000000000 */
[----:B------:R-:W-:-:S02]  /*06e0*/  @P3 VIADD R0, R27, 0xd ;  /* 0x0000000d1b003836 */ /* 0x000fc40000000000 */
[----:B------:R-:W-:Y:S01]  /*06f0*/  VIADD R4, R4, 0x10 ;  /* 0x0000001004047836 */ /* 0x000fe20000000000 */
[----:B--2---:R-:W-:-:S06]  /*0700*/  DSETP.GT.AND P4, PT, R12, R10, PT ;  /* 0x0000000a0c00722a */ /* 0x004fcc0003f84000 */
[----:B------:R-:W-:Y:S02]  /*0710*/  FSEL R10, R12, R10, P4 ;  /* 0x0000000a0c0a7208 */ /* 0x000fe40002000000 */
[----:B------:R-:W-:-:S06]  /*0720*/  FSEL R11, R13, R11, P4 ;  /* 0x0000000b0d0b7208 */ /* 0x000fcc0002000000 */
[----:B------:R-:W-:Y:S01]  /*0730*/  DSETP.GT.AND P1, PT, R24, R10, PT ;  /* 0x0000000a1800722a */ /* 0x000fe20003f24000 */
[----:B------:R-:W-:-:S13]  /*0740*/  @P4 VIADD R0, R27, 0xe ;  /* 0x0000000e1b004836 */ /* 0x000fda0000000000 */
[C---:B------:R-:W-:Y:S02]  /*0750*/  @P1 VIADD R0, R27.reuse, 0xf ;  /* 0x0000000f1b001836 */ /* 0x040fe40000000000 */
[----:B------:R-:W-:-:S05]  /*0760*/  VIADD R27, R27, 0x10 ;  /* 0x000000101b1b7836 */ /* 0x000fca0000000000 */
[----:B------:R-:W-:Y:S02]  /*0770*/  ISETP.NE.AND P2, PT, R27, R28, PT ;  /* 0x0000001c1b00720c */ /* 0x000fe40003f45270 */
[----:B------:R-:W-:Y:S02]  /*0780*/  FSEL R10, R24, R10, P1 ;  /* 0x0000000a180a7208 */ /* 0x000fe40000800000 */
[----:B------:R-:W-:-:S09]  /*0790*/  FSEL R11, R25, R11, P1 ;  /* 0x0000000b190b7208 */ /* 0x000fd20000800000 */
[----:B------:R-:W-:Y:S05]  /*07a0*/  @P2 BRA `(.L_x_5) ;  /* 0xfffffff800ac2947 */ /* 0x000fea000383ffff */
.L_x_4:
[----:B------:R-:W-:Y:S05]  /*07b0*/  BSYNC.RECONVERGENT B1 ;  /* 0x0000000000017941 */ /* 0x000fea0003800200 */
.L_x_3:
[----:B------:R-:W-:Y:S05]  /*07c0*/  @!P0 BRA `(.L_x_2) ;  /* 0x0000000400748947 */ /* 0x000fea0003800000 */
[----:B------:R-:W-:Y:S01]  /*07d0*/  ISETP.GE.U32.AND P1, PT, R26, 0x8, PT ;  /* 0x000000081a00780c */ /* 0x000fe20003f26070 */
[----:B------:R-:W-:Y:S01]  /*07e0*/  BSSY.RECONVERGENT B1, `(.L_x_6) ;  /* 0x000002f000017945 */ /* 0x000fe20003800200 */
[----:B------:R-:W-:-:S04]  /*07f0*/  LOP3.LUT R4, R5, 0x7, RZ, 0xc0, !PT ;  /* 0x0000000705047812 */ /* 0x000fc800078ec0ff */
[----:B------:R-:W-:-:S07]  /*0800*/  ISETP.NE.AND P0, PT, R4, RZ, PT ;  /* 0x000000ff0400720c */ /* 0x000fce0003f05270 */
[----:B------:R-:W-:Y:S06]  /*0810*/  @!P1 BRA `(.L_x_7) ;  /* 0x0000000000ac9947 */ /* 0x000fec0003800000 */
[----:B------:R-:W-:-:S04]  /*0820*/  IMAD.IADD R21, R3, 0x1, R28 ;  /* 0x0000000103157824 */ /* 0x000fc800078e021c */
[----:B------:R-:W-:-:S05]  /*0830*/  IMAD.WIDE R20, R21, 0x8, R8 ;  /* 0x0000000815147825 */ /* 0x000fca00078e0208 */
[----:B------:R-:W2:Y:S04]  /*0840*/  LDG.E.64 R22, desc[UR6][R20.64] ;  /* 0x0000000614167981 */ /* 0x000ea8000c1e1b00 */
[----:B------:R-:W3:Y:S04]  /*0850*/  LDG.E.64 R12, desc[UR6][R20.64+0x8] ;  /* 0x00000806140c7981 */ /* 0x000ee8000c1e1b00 */
[----:B------:R-:W4:Y:S04]  /*0860*/  LDG.E.64 R18, desc[UR6][R20.64+0x10] ;  /* 0x0000100614127981 */ /* 0x000f28000c1e1b00 */
        /* <DEDUP_REMOVED lines=10> */
[----:B------:R-:W-:-:S06]  /*0910*/  FSEL R11, R13, R11, P1 ;  /* 0x0000000b0d0b7208 */ /* 0x000fcc0000800000 */
[----:B----4-:R-:W-:-:S06]  /*0920*/  DSETP.GT.AND P2, PT, R18, R10, PT ;  /* 0x0000000a1200722a */ /* 0x010fcc0003f44000 */
[----:B------:R-:W-:Y:S02]  /*0930*/  FSEL R10, R18, R10, P2 ;  /* 0x0000000a120a7208 */ /* 0x000fe40001000000 */
[----:B------:R-:W-:-:S06]  /*0940*/  FSEL R11, R19, R11, P2 ;  /* 0x0000000b130b7208 */ /* 0x000fcc0001000000 */
[----:B------:R-:W-:-:S06]  /*0950*/  DSETP.GT.AND P3, PT, R16, R10, PT ;  /* 0x0000000a1000722a */ /* 0x000fcc0003f64000 */
[----:B------:R-:W-:Y:S02]  /*0960*/  FSEL R10, R16, R10, P3 ;  /* 0x0000000a100a7208 */ /* 0x000fe40001800000 */
[----:B------:R-:W-:-:S06]  /*0970*/  FSEL R11, R17, R11, P3 ;  /* 0x0000000b110b7208 */ /* 0x000fcc0001800000 */
[----:B------:R-:W-:-:S06]  /*0980*/  DSETP.GT.AND P4, PT, R14, R10, PT ;  /* 0x0000000a0e00722a */ /* 0x000fcc0003f84000 */
[----:B------:R-:W-:Y:S02]  /*0990*/  FSEL R10, R14, R10, P4 ;  /* 0x0000000a0e0a7208 */ /* 0x000fe40002000000 */
[----:B------:R-:W-:-:S06]  /*09a0*/  FSEL R11, R15, R11, P4 ;  /* 0x0000000b0f0b7208 */ /* 0x000fcc0002000000 */
[----:B------:R-:W-:Y:S01]  /*09b0*/  DSETP.GT.AND P5, PT, R24, R10, PT ;  /* 0x0000000a1800722a */ /* 0x000fe20003fa4000 */
[----:B------:R-:W-:-:S05]  /*09c0*/  SEL R0, R28, R0, P6 ;  /* 0x000000001c007207 */ /* 0x000fca0003000000 */
[----:B------:R-:W-:Y:S02]  /*09d0*/  FSEL R10, R24, R10, P5 ;  /* 0x0000000a180a7208 */ /* 0x000fe40002800000 */
[----:B------:R-:W-:Y:S01]  /*09e0*/  FSEL R11, R25, R11, P5 ;  /* 0x0000000b190b7208 */ /* 0x000fe20002800000 */
[C---:B------:R-:W-:Y:S02]  /*09f0*/  @P1 VIADD R0, R28.reuse, 0x1 ;  /* 0x000000011c001836 */ /* 0x040fe40000000000 */
[C---:B------:R-:W-:Y:S02]  /*0a00*/  @P2 VIADD R0, R28.reuse, 0x2 ;  /* 0x000000021c002836 */ /* 0x040fe40000000000 */
[C---:B------:R-:W-:Y:S02]  /*0a10*/  @P3 VIADD R0, R28.reuse, 0x3 ;  /* 0x000000031c003836 */ /* 0x040fe40000000000 */
[C---:B------:R-:W-:Y:S02]  /*0a20*/  @P4 VIADD R0, R28.reuse, 0x4 ;  /* 0x000000041c004836 */ /* 0x040fe40000000000 */
[----:B------:R-:W-:Y:S01]  /*0a30*/  @P5 VIADD R0, R28, 0x5 ;  /* 0x000000051c005836 */ /* 0x000fe20000000000 */
[----:B--2---:R-:W-:-:S06]  /*0a40*/  DSETP.GT.AND P6, PT, R22, R10, PT ;  /* 0x0000000a1600722a */ /* 0x004fcc0003fc4000 */
[----:B------:R-:W-:Y:S02]  /*0a50*/  FSEL R10, R22, R10, P6 ;  /* 0x0000000a160a7208 */ /* 0x000fe40003000000 */
[----:B------:R-:W-:-:S06]  /*0a60*/  FSEL R11, R23, R11, P6 ;  /* 0x0000000b170b7208 */ /* 0x000fcc0003000000 */
[----:B------:R-:W-:Y:S01]  /*0a70*/  DSETP.GT.AND P1, PT, R26, R10, PT ;  /* 0x0000000a1a00722a */ /* 0x000fe20003f24000 */
[----:B------:R-:W-:-:S05]  /*0a80*/  @P6 VIADD R0, R28, 0x6 ;  /* 0x000000061c006836 */ /* 0x000fca0000000000 */
[----:B------:R-:W-:Y:S02]  /*0a90*/  FSEL R10, R26, R10, P1 ;  /* 0x0000000a1a0a7208 */ /* 0x000fe40000800000 */
[----:B------:R-:W-:-:S06]  /*0aa0*/  FSEL R11, R27, R11, P1 ;  /* 0x0000000b1b0b7208 */ /* 0x000fcc0000800000 */
[C---:B------:R-:W-:Y:S02]  /*0ab0*/  @P1 VIADD R0, R28.reuse, 0x7 ;  /* 0x000000071c001836 */ /* 0x040fe40000000000 */
[----:B------:R-:W-:-:S07]  /*0ac0*/  VIADD R28, R28, 0x8 ;  /* 0x000000081c1c7836 */ /* 0x000fce0000000000 */
.L_x_7:
[----:B------:R-:W-:Y:S05]  /*0ad0*/  BSYNC.RECONVERGENT B1 ;  /* 0x0000000000017941 */ /* 0x000fea0003800200 */
.L_x_6:
        /* <DEDUP_REMOVED lines=11> */
[----:B------:R-:W4:Y:S01]  /*0b90*/  LDG.E.64 R12, desc[UR6][R16.64+0x18] ;  /* 0x00001806100c7981 */ /* 0x000f22000c1e1b00 */
[----:B--2--5:R-:W-:-:S06]  /*0ba0*/  DSETP.GT.AND P0, PT, R18, R10, PT ;  /* 0x0000000a1200722a */ /* 0x024fcc0003f04000 */
[----:B------:R-:W-:Y:S02]  /*0bb0*/  FSEL R10, R18, R10, P0 ;  /* 0x0000000a120a7208 */ /* 0x000fe40000000000 */
[----:B------:R-:W-:Y:S02]  /*0bc0*/  FSEL R11, R19, R11, P0 ;  /* 0x0000000b130b7208 */ /* 0x000fe40000000000 */
[----:B------:R-:W-:-:S04]  /*0bd0*/  SEL R0, R28, R0, P0 ;  /* 0x000000001c007207 */ /* 0x000fc80000000000 */
[----:B---3--:R-:W-:-:S06]  /*0be0*/  DSETP.GT.AND P2, PT, R20, R10, PT ;  /* 0x0000000a1400722a */ /* 0x008fcc0003f44000 */
        /* <DEDUP_REMOVED lines=12> */
.L_x_9:
[----:B------:R-:W-:Y:S05]  /*0cb0*/  BSYNC.RECONVERGENT B1 ;  /* 0x0000000000017941 */ /* 0x000fea0003800200 */
.L_x_8:
[----:B------:R-:W-:Y:S05]  /*0cc0*/  @!P1 BRA `(.L_x_2) ;  /* 0x0000000000349947 */ /* 0x000fea0003800000 */
[----:B------:R-:W-:Y:S02]  /*0cd0*/  IMAD.IADD R3, R3, 0x1, R28 ;  /* 0x0000000103037824 */ /* 0x000fe400078e021c */
[----:B------:R-:W-:-:S07]  /*0ce0*/  IMAD.MOV R14, RZ, RZ, -R14 ;  /* 0x000000ffff0e7224 */ /* 0x000fce00078e0a0e */
.L_x_10:
[----:B------:R-:W-:-:S06]  /*0cf0*/  IMAD.WIDE R4, R3, 0x8, R8 ;  /* 0x0000000803047825 */ /* 0x000fcc00078e0208 */
[----:B------:R-:W2:Y:S01]  /*0d00*/  LDG.E.64 R4, desc[UR6][R4.64] ;  /* 0x0000000604047981 */ /* 0x000ea2000c1e1b00 */
[----:B------:R-:W-:Y:S02]  /*0d10*/  VIADD R14, R14, 0x1 ;  /* 0x000000010e0e7836 */ /* 0x000fe40000000000 */
[----:B------:R-:W-:-:S03]  /*0d20*/  VIADD R3, R3, 0x1 ;  /* 0x0000000103037836 */ /* 0x000fc60000000000 */
[----:B------:R-:W-:Y:S01]  /*0d30*/  ISETP.NE.AND P1, PT, R14, RZ, PT ;  /* 0x000000ff0e00720c */ /* 0x000fe20003f25270 */
[----:B--2--5:R-:W-:-:S06]  /*0d40*/  DSETP.GT.AND P0, PT, R4, R10, PT ;  /* 0x0000000a0400722a */ /* 0x024fcc0003f04000 */
[C---:B------:R-:W-:Y:S01]  /*0d50*/  SEL R0, R28.reuse, R0, P0 ;  /* 0x000000001c007207 */ /* 0x040fe20000000000 */
[----:B------:R-:W-:Y:S01]  /*0d60*/  VIADD R28, R28, 0x1 ;  /* 0x000000011c1c7836 */ /* 0x000fe20000000000 */
[----:B------:R-:W-:Y:S02]  /*0d70*/  FSEL R10, R4, R10, P0 ;  /* 0x0000000a040a7208 */ /* 0x000fe40000000000 */
[----:B------:R-:W-:Y:S02]  /*0d80*/  FSEL R11, R5, R11, P0 ;  /* 0x0000000b050b7208 */ /* 0x000fe40000000000 */
[----:B------:R-:W-:Y:S05]  /*0d90*/  @P1 BRA `(.L_x_10) ;  /* 0xfffffffc00d41947 */ /* 0x000fea000383ffff */
.L_x_2:
[----:B------:R-:W-:Y:S05]  /*0da0*/  BSYNC.RECONVERGENT B0 ;  /* 0x0000000000007941 */ /* 0x000fea0003800200 */
.L_x_1:
[----:B------:R-:W0:Y:S02]  /*0db0*/  LDC.64 R4, c[0x0][0x388] ;  /* 0x0000e200ff047b82 */ /* 0x000e240000000a00 */
[----:B0-----:R-:W-:-:S05]  /*0dc0*/  IMAD.WIDE.U32 R2, R2, 0x8, R4 ;  /* 0x0000000802027825 */ /* 0x001fca00078e0004 */
[----:B-----5:R-:W-:Y:S04]  /*0dd0*/  STG.E.64 desc[UR6][R2.64], R10 ;  /* 0x0000000a02007986 */ /* 0x020fe8000c101b06 */
[----:B------:R-:W-:Y:S01]  /*0de0*/  STG.E desc[UR6][R6.64], R0 ;  /* 0x0000000006007986 */ /* 0x000fe2000c101906 */
[----:B------:R-:W-:Y:S05]  /*0df0*/  EXIT ;  /* 0x000000000000794d */ /* 0x000fea0003800000 */
.L_x_11:
        /* <DEDUP_REMOVED lines=16> */
.L_x_18:


//--------------------- .text._ZN5mopmc9functions4cuda9aggregateEPKdS3_Pdii --------------------------
	.section	.text._ZN5mopmc9functions4cuda9aggregateEPKdS3_Pdii,"ax",@progbits
	.align	128
        .global         _ZN5mopmc9functions4cuda9aggregateEPKdS3_Pdii
        .type           _ZN5mopmc9functions4cuda9aggregateEPKdS3_Pdii,@function
        .size           _ZN5mopmc9functions4cuda9aggregateEPKdS3_Pdii,(.L_x_19 - _ZN5mopmc9functions4cuda9aggregateEPKdS3_Pdii)
        .other          _ZN5mopmc9functions4cuda9aggregateEPKdS3_Pdii,@"STO_CUDA_ENTRY STV_DEFAULT"
_ZN5mopmc9functions4cuda9aggregateEPKdS3_Pdii:
.text._ZN5mopmc9functions4cuda9aggregateEPKdS3_Pdii:
[----:B------:R-:W-:Y:S01]  /*0000*/  LDC R1, c[0x0][0x37c] ;  /* 0x0000df00ff017b82 */ /* 0x000fe20000000800 */
[----:B------:R-:W0:Y:S07]  /*0010*/  S2R R7, SR_TID.X ;  /* 0x0000000000077919 */ /* 0x000e2e0000002100 */
[----:B------:R-:W1:Y:S01]  /*0020*/  S2UR UR4, SR_CTAID.X ;  /* 0x00000000000479c3 */ /* 0x000e620000002500 */
[----:B------:R-:W1:Y:S07]  /*0030*/  LDCU UR5, c[0x0][0x360] ;  /* 0x00006c00ff0577ac */ /* 0x000e6e0008000800 */
[----:B------:R-:W2:Y:S01]  /*0040*/  LDC R0, c[0x0][0x398] ;  /* 0x0000e600ff007b82 */ /* 0x000ea20000000800 */
[----:B-1----:R-:W-:-:S06]  /*0050*/  UIMAD UR4, UR4, UR5, URZ ;  /* 0x00000005040472a4 */ /* 0x002fcc000f8e02ff */
[----:B0-----:R-:W-:-:S04]  /*0060*/  IADD3 R3, PT, PT, R7, UR4, RZ ;  /* 0x0000000407037c10 */ /* 0x001fc8000fffe0ff */
[----:B--2---:R-:W-:-:S13]  /*0070*/  ISETP.GE.U32.AND P0, PT, R3, R0, PT ;  /* 0x000000000300720c */ /* 0x004fda0003f06070 */
[----:B------:R-:W-:Y:S05]  /*0080*/  @P0 EXIT ;  /* 0x000000000000094d */ /* 0x000fea0003800000 */
[----:B------:R-:W0:Y:S01]  /*0090*/  LDC R2, c[0x0][0x39c] ;  /* 0x0000e700ff027b82 */ /* 0x000e220000000800 */
[----:B------:R-:W1:Y:S07]  /*00a0*/  LDCU.64 UR8, c[0x0][0x358] ;  /* 0x00006b00ff0877ac */ /* 0x000e6e0008000a00 */
[----:B------:R-:W2:Y:S01]  /*00b0*/  LDC.64 R10, c[0x0][0x390] ;  /* 0x0000e400ff0a7b82 */ /* 0x000ea20000000a00 */
[----:B0-----:R-:W-:Y:S01]  /*00c0*/  ISETP.GE.AND P0, PT, R2, 0x1, PT ;  /* 0x000000010200780c */ /* 0x001fe20003f06270 */
[----:B--2---:R-:W-:-:S05]  /*00d0*/  IMAD.WIDE.U32 R10, R3, 0x8, R10 ;  /* 0x00000008030a7825 */ /* 0x004fca00078e000a */
[----:B-1----:R0:W-:Y:S07]  /*00e0*/  STG.E.64 desc[UR8][R10.64], RZ ;  /* 0x000000ff0a007986 */ /* 0x0021ee000c101b08 */
[----:B------:R-:W-:Y:S05]  /*00f0*/  @!P0 EXIT ;  /* 0x000000000000894d */ /* 0x000fea0003800000 */
[C---:B------:R-:W-:Y:S01]  /*0100*/  ISETP.GE.U32.AND P1, PT, R2.reuse, 0x8, PT ;  /* 0x000000080200780c */ /* 0x040fe20003f26070 */
[----:B------:R-:W-:Y:S01]  /*0110*/  HFMA2 R5, -RZ, RZ, 0, 0 ;  /* 0x00000000ff057431 */ /* 0x000fe200000001ff */
[----:B------:R-:W-:Y:S02]  /*0120*/  LOP3.LUT R4, R2, 0x7, RZ, 0xc0, !PT ;  /* 0x0000000702047812 */ /* 0x000fe400078ec0ff */
[----:B------:R-:W-:Y:S02]  /*0130*/  CS2R R18, SRZ ;  /* 0x0000000000127805 */ /* 0x000fe4000001ff00 */
[----:B------:R-:W-:-:S07]  /*0140*/  ISETP.NE.AND P0, PT, R4, RZ, PT ;  /* 0x000000ff0400720c */ /* 0x000fce0003f05270 */
[----:B------:R-:W-:Y:S06]  /*0150*/  @!P1 BRA `(.L_x_12) ;  /* 0x0000000400209947 */ /* 0x000fec0003800000 */
[----:B------:R-:W1:Y:S01]  /*0160*/  LDCU.64 UR6, c[0x0][0x380] ;  /* 0x00007000ff0677ac */ /* 0x000e620008000a00 */
[----:B------:R-:W-:Y:S01]  /*0170*/  LOP3.LUT R5, R2, 0x7ffffff8, RZ, 0xc0, !PT ;  /* 0x7ffffff802057812 */ /* 0x000fe200078ec0ff */
[C---:B------:R-:W-:Y:S01]  /*0180*/  IMAD R9, R0.reuse, 0x3, R3 ;  /* 0x0000000300097824 */ /* 0x040fe200078e0203 */
[C---:B------:R-:W-:Y:S01]  /*0190*/  IADD3 R22, PT, PT, R0.reuse, UR4, R7 ;  /* 0x0000000400167c10 */ /* 0x040fe2000fffe007 */
[C-C-:B------:R-:W-:Y:S01]  /*01a0*/  IMAD R7, R0.reuse, 0x2, R3.reuse ;  /* 0x0000000200077824 */ /* 0x140fe200078e0203 */
[CC--:B------:R-:W-:Y:S01]  /*01b0*/  LEA R23, R0.reuse, R3.reuse, 0x2 ;  /* 0x0000000300177211 */ /* 0x0c0fe200078e10ff */
[C-C-:B------:R-:W-:Y:S01]  /*01c0*/  IMAD R25, R0.reuse, 0x5, R3.reuse ;  /* 0x0000000500197824 */ /* 0x140fe200078e0203 */
[----:B------:R-:W-:Y:S01]  /*01d0*/  MOV R8, R3 ;  /* 0x0000000300087202 */ /* 0x000fe20000000f00 */
[C-C-:B------:R-:W-:Y:S01]  /*01e0*/  IMAD R27, R0.reuse, 0x6, R3.reuse ;  /* 0x00000006001b7824 */ /* 0x140fe200078e0203 */
[----:B------:R-:W-:Y:S01]  /*01f0*/  CS2R R18, SRZ ;  /* 0x0000000000127805 */ /* 0x000fe2000001ff00 */
[----:B------:R-:W-:-:S02]  /*0200*/  IMAD R29, R0, 0x7, R3 ;  /* 0x00000007001d7824 */ /* 0x000fc400078e0203 */
[----:B------:R-:W-:Y:S01]  /*0210*/  IMAD.MOV R6, RZ, RZ, -R5 ;  /* 0x000000ffff067224 */ /* 0x000fe200078e0a05 */
[----:B-1----:R-:W-:-:S04]  /*0220*/  UIADD3 UR5, UP0, UPT, UR6, 0x20, URZ ;  /* 0x0000002006057890 */ /* 0x002fc8000ff1e0ff */
[----:B------:R-:W-:Y:S02]  /*0230*/  UIADD3.X UR6, UPT, UPT, URZ, UR7, URZ, UP0, !UPT ;  /* 0x00000007ff067290 */ /* 0x000fe400087fe4ff */
[----:B------:R-:W-:-:S04]  /*0240*/  MOV R16, UR5 ;  /* 0x0000000500107c02 */ /* 0x000fc80008000f00 */
[----:B------:R-:W-:-:S07]  /*0250*/  MOV R17, UR6 ;  /* 0x0000000600117c02 */ /* 0x000fce0008000f00 */
.L_x_13:
[----:B-1----:R-:W1:Y:S01]  /*0260*/  LDC.64 R12, c[0x0][0x388] ;  /* 0x0000e200ff0c7b82 */ /* 0x002e620000000a00 */
[----:B------:R-:W-:Y:S01]  /*0270*/  IMAD.MOV.U32 R14, RZ, RZ, R16 ;  /* 0x000000ffff0e7224 */ /* 0x000fe200078e0010 */
[----:B------:R-:W-:-:S05]  /*0280*/  MOV R15, R17 ;  /* 0x00000011000f7202 */ /* 0x000fca0000000f00 */
[----:B------:R-:W2:Y:S01]  /*0290*/  LDG.E.64 R16, desc[UR8][R14.64+-0x20] ;  /* 0xffffe0080e107981 */ /* 0x000ea2000c1e1b00 */
[----:B-1----:R-:W-:-:S06]  /*02a0*/  IMAD.WIDE.U32 R20, R8, 0x8, R12 ;  /* 0x0000000808147825 */ /* 0x002fcc00078e000c */
[----:B------:R-:W2:Y:S02]  /*02b0*/  LDG.E.64 R20, desc[UR8][R20.64] ;  /* 0x0000000814147981 */ /* 0x000ea4000c1e1b00 */
[----:B--2---:R-:W-:Y:S01]  /*02c0*/  DFMA R20, R16, R20, R18 ;  /* 0x000000141014722b */ /* 0x004fe20000000012 */
[----:B------:R-:W-:-:S06]  /*02d0*/  IMAD.WIDE.U32 R18, R22, 0x8, R12 ;  /* 0x0000000816127825 */ /* 0x000fcc00078e000c */
[----:B------:R1:W-:Y:S04]  /*02e0*/  STG.E.64 desc[UR8][R10.64], R20 ;  /* 0x000000140a007986 */ /* 0x0003e8000c101b08 */
[----:B------:R-:W2:Y:S04]  /*02f0*/  LDG.E.64 R18, desc[UR8][R18.64] ;  /* 0x0000000812127981 */ /* 0x000ea8000c1e1b00 */
[----:B------:R-:W2:Y:S02]  /*0300*/  LDG.E.64 R16, desc[UR8][R14.64+-0x18] ;  /* 0xffffe8080e107981 */ /* 0x000ea4000c1e1b00 */
[----:B--2---:R-:W-:Y:S01]  /*0310*/  DFMA R18, R16, R18, R20 ;  /* 0x000000121012722b */ /* 0x004fe20000000014 */
[----:B------:R-:W-:-:S06]  /*0320*/  IMAD.WIDE.U32 R16, R7, 0x8, R12 ;  /* 0x0000000807107825 */ /* 0x000fcc00078e000c */
[----:B------:R2:W-:Y:S04]  /*0330*/  STG.E.64 desc[UR8][R10.64], R18 ;  /* 0x000000120a007986 */ /* 0x0005e8000c101b08 */
[----:B-1----:R-:W3:Y:S04]  /*0340*/  LDG.E.64 R20, desc[UR8][R16.64] ;  /* 0x0000000810147981 */ /* 0x002ee8000c1e1b00 */
[----:B------:R-:W3:Y:S02]  /*0350*/  LDG.E.64 R16, desc[UR8][R14.64+-0x10] ;  /* 0xfffff0080e107981 */ /* 0x000ee4000c1e1b00 */
[----:B---3--:R-:W-:Y:S01]  /*0360*/  DFMA R20, R16, R20, R18 ;  /* 0x000000141014722b */ /* 0x008fe20000000012 */
[----:B--2---:R-:W-:-:S06]  /*0370*/  IMAD.WIDE.U32 R18, R9, 0x8, R12 ;  /* 0x0000000809127825 */ /* 0x004fcc00078e000c */
[----:B------:R1:W-:Y:S04]  /*0380*/  STG.E.64 desc[UR8][R10.64], R20 ;  /* 0x000000140a007986 */ /* 0x0003e8000c101b08 */
[----:B------:R-:W2:Y:S04]  /*0390*/  LDG.E.64 R18, desc[UR8][R18.64] ;  /* 0x0000000812127981 */ /* 0x000ea8000c1e1b00 */
[----:B------:R-:W2:Y:S02]  /*03a0*/  LDG.E.64 R16, desc[UR8][R14.64+-0x8] ;  /* 0xfffff8080e107981 */ /* 0x000ea4000c1e1b00 */
[----:B--2---:R-:W-:Y:S01]  /*03b0*/  DFMA R18, R16, R18, R20 ;  /* 0x000000121012722b */ /* 0x004fe20000000014 */
[----:B-1----:R-:W-:-:S06]  /*03c0*/  IMAD.WIDE.U32 R20, R23, 0x8, R12 ;  /* 0x0000000817147825 */ /* 0x002fcc00078e000c */
[----:B------:R1:W-:Y:S04]  /*03d0*/  STG.E.64 desc[UR8][R10.64], R18 ;  /* 0x000000120a007986 */ /* 0x0003e8000c101b08 */
[----:B------:R-:W2:Y:S04]  /*03e0*/  LDG.E.64 R20, desc[UR8][R20.64] ;  /* 0x0000000814147981 */ /* 0x000ea8000c1e1b00 */
[----:B------:R-:W2:Y:S02]  /*03f0*/  LDG.E.64 R16, desc[UR8][R14.64] ;  /* 0x000000080e107981 */ /* 0x000ea4000c1e1b00 */
[----:B--2---:R-:W-:Y:S01]  /*0400*/  DFMA R20, R16, R20, R18 ;  /* 0x000000141014722b */ /* 0x004fe20000000012 */
[----:B------:R-:W-:-:S06]  /*0410*/  IMAD.WIDE.U32 R16, R25, 0x8, R12 ;  /* 0x0000000819107825 */ /* 0x000fcc00078e000c */
[----:B------:R2:W-:Y:S04]  /*0420*/  STG.E.64 desc[UR8][R10.64], R20 ;  /* 0x000000140a007986 */ /* 0x0005e8000c101b08 */
[----:B------:R-:W3:Y:S04]  /*0430*/  LDG.E.64 R16, desc[UR8][R16.64] ;  /* 0x0000000810107981 */ /* 0x000ee8000c1e1b00 */
[----:B-1----:R-:W3:Y:S02]  /*0440*/  LDG.E.64 R18, desc[UR8][R14.64+0x8] ;  /* 0x000008080e127981 */ /* 0x002ee4000c1e1b00 */
[----:B---3--:R-:W-:Y:S01]  /*0450*/  DFMA R16, R18, R16, R20 ;  /* 0x000000101210722b */ /* 0x008fe20000000014 */
[----:B------:R-:W-:-:S06]  /*0460*/  IMAD.WIDE.U32 R18, R27, 0x8, R12 ;  /* 0x000000081b127825 */ /* 0x000fcc00078e000c */
[----:B------:R1:W-:Y:S04]  /*0470*/  STG.E.64 desc[UR8][R10.64], R16 ;  /* 0x000000100a007986 */ /* 0x0003e8000c101b08 */
[----:B------:R-:W3:Y:S04]  /*0480*/  LDG.E.64 R18, desc[UR8][R18.64] ;  /* 0x0000000812127981 */ /* 0x000ee8000c1e1b00 */
[----:B--2---:R-:W3:Y:S01]  /*0490*/  LDG.E.64 R20, desc[UR8][R14.64+0x10] ;  /* 0x000010080e147981 */ /* 0x004ee2000c1e1b00 */
[----:B------:R-:W-:Y:S01]  /*04a0*/  IMAD.WIDE.U32 R12, R29, 0x8, R12 ;  /* 0x000000081d0c7825 */ /* 0x000fe200078e000c */
[----:B---3--:R-:W-:-:S07]  /*04b0*/  DFMA R18, R20, R18, R16 ;  /* 0x000000121412722b */ /* 0x008fce0000000010 */
[----:B------:R2:W-:Y:S04]  /*04c0*/  STG.E.64 desc[UR8][R10.64], R18 ;  /* 0x000000120a007986 */ /* 0x0005e8000c101b08 */
[----:B------:R-:W2:Y:S04]  /*04d0*/  LDG.E.64 R12, desc[UR8][R12.64] ;  /* 0x000000080c0c7981 */ /* 0x000ea8000c1e1b00 */
[----:B------:R-:W2:Y:S01]  /*04e0*/  LDG.E.64 R20, desc[UR8][R14.64+0x18] ;  /* 0x000018080e147981 */ /* 0x000ea2000c1e1b00 */
[----:B------:R-:W-:-:S04]  /*04f0*/  IADD3 R6, PT, PT, R6, 0x8, RZ ;  /* 0x0000000806067810 */ /* 0x000fc80007ffe0ff */
[----:B------:R-:W-:Y:S02]  /*0500*/  ISETP.NE.AND P1, PT, R6, RZ, PT ;  /* 0x000000ff0600720c */ /* 0x000fe40003f25270 */
[----:B-1----:R-:W-:Y:S01]  /*0510*/  IADD3 R16, P2, PT, R14, 0x40, RZ ;  /* 0x000000400e107810 */ /* 0x002fe20007f5e0ff */
[C---:B------:R-:W-:Y:S01]  /*0520*/  IMAD R7, R0.reuse, 0x8, R7 ;  /* 0x0000000800077824 */ /* 0x040fe200078e0207 */
[C---:B------:R-:W-:Y:S01]  /*0530*/  LEA R8, R0.reuse, R8, 0x3 ;  /* 0x0000000800087211 */ /* 0x040fe200078e18ff */
[C---:B------:R-:W-:Y:S01]  /*0540*/  IMAD R25, R0.reuse, 0x8, R25 ;  /* 0x0000000800197824 */ /* 0x040fe200078e0219 */
[C---:B------:R-:W-:Y:S01]  /*0550*/  LEA R22, R0.reuse, R22, 0x3 ;  /* 0x0000001600167211 */ /* 0x040fe200078e18ff */
[----:B------:R-:W-:Y:S01]  /*0560*/  IMAD.X R17, RZ, RZ, R15, P2 ;  /* 0x000000ffff117224 */ /* 0x000fe200010e060f */
[C---:B------:R-:W-:Y:S02]  /*0570*/  LEA R9, R0.reuse, R9, 0x3 ;  /* 0x0000000900097211 */ /* 0x040fe400078e18ff */
[----:B------:R-:W-:-:S02]  /*0580*/  LEA R23, R0, R23, 0x3 ;  /* 0x0000001700177211 */ /* 0x000fc400078e18ff */
[C---:B------:R-:W-:Y:S02]  /*0590*/  LEA R27, R0.reuse, R27, 0x3 ;  /* 0x0000001b001b7211 */ /* 0x040fe400078e18ff */
[----:B------:R-:W-:Y:S01]  /*05a0*/  LEA R29, R0, R29, 0x3 ;  /* 0x0000001d001d7211 */ /* 0x000fe200078e18ff */
[----:B--2---:R-:W-:-:S07]  /*05b0*/  DFMA R18, R20, R12, R18 ;  /* 0x0000000c1412722b */ /* 0x004fce0000000012 */
[----:B------:R1:W-:Y:S01]  /*05c0*/  STG.E.64 desc[UR8][R10.64], R18 ;  /* 0x000000120a007986 */ /* 0x0003e2000c101b08 */
[----:B------:R-:W-:Y:S05]  /*05d0*/  @P1 BRA `(.L_x_13) ;  /* 0xfffffffc00201947 */ /* 0x000fea000383ffff */
.L_x_12:
[----:B------:R-:W-:Y:S05]  /*05e0*/  @!P0 EXIT ;  /* 0x000000000000894d */ /* 0x000fea0003800000 */
[----:B------:R-:W-:Y:S02]  /*05f0*/  ISETP.GE.U32.AND P0, PT, R4, 0x4, PT ;  /* 0x000000040400780c */ /* 0x000fe40003f06070 */
[----:B------:R-:W-:-:S04]  /*0600*/  LOP3.LUT R20, R2, 0x3, RZ, 0xc0, !PT ;  /* 0x0000000302147812 */ /* 0x000fc800078ec0ff */
[----:B------:R-:W-:-:S07]  /*0610*/  ISETP.NE.AND P1, PT, R20, RZ, PT ;  /* 0x000000ff1400720c */ /* 0x000fce0003f25270 */
[----:B------:R-:W-:Y:S06]  /*0620*/  @!P0 BRA `(.L_x_14) ;  /* 0x0000000000708947 */ /* 0x000fec0003800000 */
[----:B------:R-:W2:Y:S01]  /*0630*/  LDC.64 R8, c[0x0][0x388] ;  /* 0x0000e200ff087b82 */ /* 0x000ea20000000a00 */
[----:B------:R-:W-:-:S07]  /*0640*/  IMAD R17, R5, R0, R3 ;  /* 0x0000000005117224 */ /* 0x000fce00078e0203 */
[----:B------:R-:W3:Y:S01]  /*0650*/  LDC.64 R6, c[0x0][0x380] ;  /* 0x0000e000ff067b82 */ /* 0x000ee20000000a00 */
[----:B--2---:R-:W-:-:S06]  /*0660*/  IMAD.WIDE.U32 R14, R17, 0x8, R8 ;  /* 0x00000008110e7825 */ /* 0x004fcc00078e0008 */
[----:B------:R-:W2:Y:S01]  /*0670*/  LDG.E.64 R14, desc[UR8][R14.64] ;  /* 0x000000080e0e7981 */ /* 0x000ea2000c1e1b00 */
[----:B---3--:R-:W-:-:S05]  /*0680*/  IMAD.WIDE.U32 R6, R5, 0x8, R6 ;  /* 0x0000000805067825 */ /* 0x008fca00078e0006 */
[----:B------:R-:W2:Y:S01]  /*0690*/  LDG.E.64 R12, desc[UR8][R6.64] ;  /* 0x00000008060c7981 */ /* 0x000ea2000c1e1b00 */
[----:B------:R-:W-:Y:S01]  /*06a0*/  IMAD.IADD R21, R17, 0x1, R0 ;  /* 0x0000000111157824 */ /* 0x000fe200078e0200 */
[----:B--2---:R-:W-:-:S03]  /*06b0*/  DFMA R12, R12, R14, R18 ;  /* 0x0000000e0c0c722b */ /* 0x004fc60000000012 */
[----:B-1----:R-:W-:-:S04]  /*06c0*/  IMAD.WIDE.U32 R18, R21, 0x8, R8 ;  /* 0x0000000815127825 */ /* 0x002fc800078e0008 */
[----:B------:R2:W-:Y:S04]  /*06d0*/  STG.E.64 desc[UR8][R10.64], R12 ;  /* 0x0000000c0a007986 */ /* 0x0005e8000c101b08 */
[----:B------:R-:W3:Y:S04]  /*06e0*/  LDG.E.64 R18, desc[UR8][R18.64] ;  /* 0x0000000812127981 */ /* 0x000ee8000c1e1b00 */
[----:B------:R-:W3:Y:S01]  /*06f0*/  LDG.E.64 R16, desc[UR8][R6.64+0x8] ;  /* 0x0000080806107981 */ /* 0x000ee2000c1e1b00 */
[----:B------:R-:W-:-:S05]  /*0700*/  IADD3 R21, PT, PT, R21, R0, RZ ;  /* 0x0000000015157210 */ /* 0x000fca0007ffe0ff */
[----:B------:R-:W-:Y:S01]  /*0710*/  IMAD.WIDE.U32 R22, R21, 0x8, R8 ;  /* 0x0000000815167825 */ /* 0x000fe200078e0008 */
[----:B---3--:R-:W-:-:S07]  /*0720*/  DFMA R16, R16, R18, R12 ;  /* 0x000000121010722b */ /* 0x008fce000000000c */
        /* <DEDUP_REMOVED lines=9> */
[----:B------:R-:W-:Y:S01]  /*07c0*/  VIADD R5, R5, 0x4 ;  /* 0x0000000405057836 */ /* 0x000fe20000000000 */
[----:B---3--:R-:W-:-:S07]  /*07d0*/  DFMA R18, R18, R8, R14 ;  /* 0x000000081212722b */ /* 0x008fce000000000e */
[----:B------:R2:W-:Y:S04]  /*07e0*/  STG.E.64 desc[UR8][R10.64], R18 ;  /* 0x000000120a007986 */ /* 0x0005e8000c101b08 */
.L_x_14:
[----:B------:R-:W-:Y:S05]  /*07f0*/  @!P1 EXIT ;  /* 0x000000000000994d */ /* 0x000fea0003800000 */
[----:B------:R-:W-:Y:S02]  /*0800*/  ISETP.NE.AND P0, PT, R20, 0x1, PT ;  /* 0x000000011400780c */ /* 0x000fe40003f05270 */
[----:B------:R-:W-:-:S04]  /*0810*/  LOP3.LUT R2, R2, 0x1, RZ, 0xc0, !PT ;  /* 0x0000000102027812 */ /* 0x000fc800078ec0ff */
[----:B------:R-:W-:-:S07]  /*0820*/  ISETP.NE.U32.AND P1, PT, R2, 0x1, PT ;  /* 0x000000010200780c */ /* 0x000fce0003f25070 */
[----:B------:R-:W-:Y:S06]  /*0830*/  @!P0 BRA `(.L_x_15) ;  /* 0x0000000000408947 */ /* 0x000fec0003800000 */
[----:B--2---:R-:W2:Y:S01]  /*0840*/  LDC.64 R14, c[0x0][0x388] ;  /* 0x0000e200ff0e7b82 */ /* 0x004ea20000000a00 */
[----:B------:R-:W-:-:S07]  /*0850*/  IMAD R21, R5, R0, R3 ;  /* 0x0000000005157224 */ /* 0x000fce00078e0203 */
[----:B------:R-:W3:Y:S01]  /*0860*/  LDC.64 R6, c[0x0][0x380] ;  /* 0x0000e000ff067b82 */ /* 0x000ee20000000a00 */
[----:B--2---:R-:W-:-:S05]  /*0870*/  IMAD.WIDE.U32 R16, R21, 0x8, R14 ;  /* 0x0000000815107825 */ /* 0x004fca00078e000e */
[----:B------:R-:W2:Y:S01]  /*0880*/  LDG.E.64 R8, desc[UR8][R16.64] ;  /* 0x0000000810087981 */ /* 0x000ea2000c1e1b00 */
[----:B---3--:R-:W-:-:S05]  /*0890*/  IMAD.WIDE.U32 R12, R5, 0x8, R6 ;  /* 0x00000008050c7825 */ /* 0x008fca00078e0006 */
[----:B------:R-:W2:Y:S01]  /*08a0*/  LDG.E.64 R6, desc[UR8][R12.64] ;  /* 0x000000080c067981 */ /* 0x000ea2000c1e1b00 */
[----:B------:R-:W-:Y:S01]  /*08b0*/  IADD3 R21, PT, PT, R21, R0, RZ ;  /* 0x0000000015157210 */ /* 0x000fe20007ffe0ff */
[----:B--2---:R-:W-:-:S04]  /*08c0*/  DFMA R6, R6, R8, R18 ;  /* 0x000000080606722b */ /* 0x004fc80000000012 */
[----:B------:R-:W-:-:S03]  /*08d0*/  IMAD.WIDE.U32 R8, R21, 0x8, R14 ;  /* 0x0000000815087825 */ /* 0x000fc600078e000e */
[----:B------:R3:W-:Y:S04]  /*08e0*/  STG.E.64 desc[UR8][R10.64], R6 ;  /* 0x000000060a007986 */ /* 0x0007e8000c101b08 */
[----:B-1----:R-:W2:Y:S04]  /*08f0*/  LDG.E.64 R18, desc[UR8][R12.64+0x8] ;  /* 0x000008080c127981 */ /* 0x002ea8000c1e1b00 */
[----:B------:R-:W2:Y:S01]  /*0900*/  LDG.E.64 R8, desc[UR8][R8.64] ;  /* 0x0000000808087981 */ /* 0x000ea2000c1e1b00 */
[----:B------:R-:W-:Y:S01]  /*0910*/  IADD3 R5, PT, PT, R5, 0x2, RZ ;  /* 0x0000000205057810 */ /* 0x000fe20007ffe0ff */
[----:B--2---:R-:W-:-:S07]  /*0920*/  DFMA R18, R18, R8, R6 ;  /* 0x000000081212722b */ /* 0x004fce0000000006 */
[----:B------:R3:W-:Y:S04]  /*0930*/  STG.E.64 desc[UR8][R10.64], R18 ;  /* 0x000000120a007986 */ /* 0x0007e8000c101b08 */
.L_x_15:
[----:B------:R-:W-:Y:S05]  /*0940*/  @P1 EXIT ;  /* 0x000000000000194d */ /* 0x000fea0003800000 */
[----:B---3--:R-:W3:Y:S01]  /*0950*/  LDC.64 R6, c[0x0][0x380] ;  /* 0x0000e000ff067b82 */ /* 0x008ee20000000a00 */
[----:B--2---:R-:W-:-:S07]  /*0960*/  IMAD R13, R5, R0, R3 ;  /* 0x00000000050d7224 */ /* 0x004fce00078e0203 */
[----:B------:R-:W2:Y:S01]  /*0970*/  LDC.64 R8, c[0x0][0x388] ;  /* 0x0000e200ff087b82 */ /* 0x000ea20000000a00 */
[----:B---3--:R-:W-:-:S06]  /*0980*/  IMAD.WIDE.U32 R2, R5, 0x8, R6 ;  /* 0x0000000805027825 */ /* 0x008fcc00078e0006 */
[----:B------:R-:W1:Y:S01]  /*0990*/  LDG.E.64 R2, desc[UR8][R2.64] ;  /* 0x0000000802027981 */ /* 0x000e62000c1e1b00 */
[----:B--2---:R-:W-:-:S06]  /*09a0*/  IMAD.WIDE.U32 R4, R13, 0x8, R8 ;  /* 0x000000080d047825 */ /* 0x004fcc00078e0008 */
[----:B------:R-:W1:Y:S02]  /*09b0*/  LDG.E.64 R4, desc[UR8][R4.64] ;  /* 0x0000000804047981 */ /* 0x000e64000c1e1b00 */
[----:B-1----:R-:W-:-:S07]  /*09c0*/  DFMA R18, R2, R4, R18 ;  /* 0x000000040212722b */ /* 0x002fce0000000012 */
[----:B------:R-:W-:Y:S01]  /*09d0*/  STG.E.64 desc[UR8][R10.64], R18 ;  /* 0x000000120a007986 */ /* 0x000fe2000c101b08 */
[----:B------:R-:W-:Y:S05]  /*09e0*/  EXIT ;  /* 0x000000000000794d */ /* 0x000fea0003800000 */
.L_x_16:
        /* <DEDUP_REMOVED lines=9> */
.L_x_19:


//--------------------- .nv.shared.reserved.0     --------------------------
	.section	.nv.shared.reserved.0,"aw",@nobits
	.weak		__nv_reservedSMEM_offset_0_alias
	.size		__nv_reservedSMEM_offset_0_alias, 0, 64
	.other		__nv_reservedSMEM_offset_0_alias,@"STO_CUDA_RESERVED_SHARED STV_DEFAULT"
__nv_reservedSMEM_offset_0_alias:
	.zero		0
	.zero		64


//--------------------- .nv.constant0._ZN5mopmc9functions4cuda3absEPKdi --------------------------
	.section	.nv.constant0._ZN5mopmc9functions4cuda3absEPKdi,"a",@progbits
	.sectionflags	@""
	.align	4
.nv.constant0._ZN5mopmc9functions4cuda3absEPKdi:
	.zero		908


//--------------------- .nv.constant0._ZN5mopmc9functions4cuda9maxValue1EPKdPdPKiPiii --------------------------
	.section	.nv.constant0._ZN5mopmc9functions4cuda9maxValue1EPKdPdPKiPiii,"a",@progbits
	.sectionflags	@""
	.align	4
.nv.constant0._ZN5mopmc9functions4cuda9maxValue1EPKdPdPKiPiii:
	.zero		936


//--------------------- .nv.constant0._ZN5mopmc9functions4cuda9aggregateEPKdS3_Pdii --------------------------
	.section	.nv.constant0._ZN5mopmc9functions4cuda9aggregateEPKdS3_Pdii,"a",@progbits
	.sectionflags	@""
	.align	4
.nv.constant0._ZN5mopmc9functions4cuda9aggregateEPKdS3_Pdii:
	.zero		928


//--------------------- SYMBOLS --------------------------

	.type		.nv.reservedSmem.offset0,@object
	.size		.nv.reservedSmem.offset0,0x4
